	.target	sm_90a

	.elftype	@"ET_EXEC"


//--------------------- .note.nv.tkinfo           --------------------------
	.section	.note.nv.tkinfo,"",@"SHT_NOTE"
	.sectionflags	@"SHF_NOTE_NV_TKINFO"
	.tkinfo
        /*0018*/ 	.word	0x00000002
        /*0030*/ 	.string	""
        /*0030*/ 	.string	"ptxas"
        /*0030*/ 	.string	"Cuda compilation tools, release 13.0, V13.0.88"
        /*0030*/ 	.string	"Build cuda_13.0.r13.0/compiler.36424714_0"
        /*0030*/ 	.string	"-arch sm_90a -m 64 "



//--------------------- .note.nv.cuinfo           --------------------------
	.section	.note.nv.cuinfo,"",@"SHT_NOTE"
	.sectionflags	@"SHF_NOTE_NV_CUINFO"
        /*0018*/ 	.short	0x0002
        /*001a*/ 	.short	0x005a
        /*001c*/ 	.short	0x0082
	.zero		2


//--------------------- .nv.info                  --------------------------
	.section	.nv.info,"",@"SHT_CUDA_INFO"
	.align	4


	//----- nvinfo : EIATTR_REGCOUNT
	.align		4
        /*0000*/ 	.byte	0x04, 0x2f
        /*0002*/ 	.short	(.L_18 - .L_17)
	.align		4
.L_17:
        /*0004*/ 	.word	index@(_ZN7cutlass13device_kernelINS_4gemm6kernel13GemmUniversalIN4cute5tupleIJiiiiEEENS1_10collective13CollectiveMmaINS1_34MainloopSm90TmaGmmaWarpSpecializedILi6ENS5_IJNS4_1CILi1EEESB_SB_EEENS1_35KernelTmaWarpSpecializedCooperativeEEENS5_IJNSA_ILi128EEESF_NSA_ILi64EEEEEENS_10bfloat16_tENS5_IJlSB_lEEESI_SJ_NS4_8TiledMMAINS4_8MMA_AtomIJNS4_4SM904GMMA28MMA_64x128x16_F32BF16BF16_SSILNSN_5MajorE0ELSP_0ELNSN_7ScaleInE1ELSQ_1EEEEEENS4_6LayoutINS5_IJNSA_ILi2EEESB_SB_EEENS5_IJSB_NSA_ILi0EEESW_EEEEENS5_IJNS4_10UnderscoreESZ_SZ_EEEEENS4_13SM90_TMA_LOADENS4_14ComposedLayoutINS4_7SwizzleILi3ELi4ELi3EEENS4_18smem_ptr_flag_bitsILi16EEENST_INS5_IJNSA_ILi8EEESG_EEENS5_IJSG_SB_EEEEEEEvNS4_8identityES12_S1C_vS1D_EENS_8epilogue10collective18CollectiveEpilogueINS1F_22Sm90TmaWarpSpecializedILi4ELi2ELi16ELb1ELb0EEEJSH_NS5_IJSF_NSA_ILi32EEEEEESI_SJ_SI_SJ_NS1F_6fusion15FusionCallbacksIS1J_NS1M_13LinCombEltActINS1F_6thread4GELUESI_fSI_fLNS_15FloatRoundStyleE2EEESH_S1L_JEEES12_NS13_INS14_ILi2ELi4ELi3EEES17_NST_INS5_IJS18_S1K_EEENS5_IJS1K_SB_EEEEEEENS4_17SM75_U32x4_LDSM_NENS4_14SM90_TMA_STOREES1Y_NS4_17SM90_U32x4_STSM_NENS4_9Copy_AtomIJS21_NS_6half_tEEEEvEEEvvEEEEvNT_6ParamsE)
        /*0008*/ 	.word	0x000000a8


	//----- nvinfo : EIATTR_FRAME_SIZE
	.align		4
.L_18:
        /*000c*/ 	.byte	0x04, 0x11
        /*000e*/ 	.short	(.L_20 - .L_19)
	.align		4
.L_19:
        /*0010*/ 	.word	index@(_ZN7cutlass13device_kernelINS_4gemm6kernel13GemmUniversalIN4cute5tupleIJiiiiEEENS1_10collective13CollectiveMmaINS1_34MainloopSm90TmaGmmaWarpSpecializedILi6ENS5_IJNS4_1CILi1EEESB_SB_EEENS1_35KernelTmaWarpSpecializedCooperativeEEENS5_IJNSA_ILi128EEESF_NSA_ILi64EEEEEENS_10bfloat16_tENS5_IJlSB_lEEESI_SJ_NS4_8TiledMMAINS4_8MMA_AtomIJNS4_4SM904GMMA28MMA_64x128x16_F32BF16BF16_SSILNSN_5MajorE0ELSP_0ELNSN_7ScaleInE1ELSQ_1EEEEEENS4_6LayoutINS5_IJNSA_ILi2EEESB_SB_EEENS5_IJSB_NSA_ILi0EEESW_EEEEENS5_IJNS4_10UnderscoreESZ_SZ_EEEEENS4_13SM90_TMA_LOADENS4_14ComposedLayoutINS4_7SwizzleILi3ELi4ELi3EEENS4_18smem_ptr_flag_bitsILi16EEENST_INS5_IJNSA_ILi8EEESG_EEENS5_IJSG_SB_EEEEEEEvNS4_8identityES12_S1C_vS1D_EENS_8epilogue10collective18CollectiveEpilogueINS1F_22Sm90TmaWarpSpecializedILi4ELi2ELi16ELb1ELb0EEEJSH_NS5_IJSF_NSA_ILi32EEEEEESI_SJ_SI_SJ_NS1F_6fusion15FusionCallbacksIS1J_NS1M_13LinCombEltActINS1F_6thread4GELUESI_fSI_fLNS_15FloatRoundStyleE2EEESH_S1L_JEEES12_NS13_INS14_ILi2ELi4ELi3EEES17_NST_INS5_IJS18_S1K_EEENS5_IJS1K_SB_EEEEEEENS4_17SM75_U32x4_LDSM_NENS4_14SM90_TMA_STOREES1Y_NS4_17SM90_U32x4_STSM_NENS4_9Copy_AtomIJS21_NS_6half_tEEEEvEEEvvEEEEvNT_6ParamsE)
        /*0014*/ 	.word	0x00000000


	//----- nvinfo : EIATTR_MIN_STACK_SIZE
	.align		4
.L_20:
        /*0018*/ 	.byte	0x04, 0x12
        /*001a*/ 	.short	(.L_22 - .L_21)
	.align		4
.L_21:
        /*001c*/ 	.word	index@(_ZN7cutlass13device_kernelINS_4gemm6kernel13GemmUniversalIN4cute5tupleIJiiiiEEENS1_10collective13CollectiveMmaINS1_34MainloopSm90TmaGmmaWarpSpecializedILi6ENS5_IJNS4_1CILi1EEESB_SB_EEENS1_35KernelTmaWarpSpecializedCooperativeEEENS5_IJNSA_ILi128EEESF_NSA_ILi64EEEEEENS_10bfloat16_tENS5_IJlSB_lEEESI_SJ_NS4_8TiledMMAINS4_8MMA_AtomIJNS4_4SM904GMMA28MMA_64x128x16_F32BF16BF16_SSILNSN_5MajorE0ELSP_0ELNSN_7ScaleInE1ELSQ_1EEEEEENS4_6LayoutINS5_IJNSA_ILi2EEESB_SB_EEENS5_IJSB_NSA_ILi0EEESW_EEEEENS5_IJNS4_10UnderscoreESZ_SZ_EEEEENS4_13SM90_TMA_LOADENS4_14ComposedLayoutINS4_7SwizzleILi3ELi4ELi3EEENS4_18smem_ptr_flag_bitsILi16EEENST_INS5_IJNSA_ILi8EEESG_EEENS5_IJSG_SB_EEEEEEEvNS4_8identityES12_S1C_vS1D_EENS_8epilogue10collective18CollectiveEpilogueINS1F_22Sm90TmaWarpSpecializedILi4ELi2ELi16ELb1ELb0EEEJSH_NS5_IJSF_NSA_ILi32EEEEEESI_SJ_SI_SJ_NS1F_6fusion15FusionCallbacksIS1J_NS1M_13LinCombEltActINS1F_6thread4GELUESI_fSI_fLNS_15FloatRoundStyleE2EEESH_S1L_JEEES12_NS13_INS14_ILi2ELi4ELi3EEES17_NST_INS5_IJS18_S1K_EEENS5_IJS1K_SB_EEEEEEENS4_17SM75_U32x4_LDSM_NENS4_14SM90_TMA_STOREES1Y_NS4_17SM90_U32x4_STSM_NENS4_9Copy_AtomIJS21_NS_6half_tEEEEvEEEvvEEEEvNT_6ParamsE)
        /*0020*/ 	.word	0x00000000
.L_22:


//--------------------- .nv.compat                --------------------------
	.section	.nv.compat,"",@"SHT_CUDA_COMPAT_INFO"
	.align	4
        /*0000*/ 	.byte	0x02, 0x09, 0x01, 0x00, 0x02, 0x02, 0x04, 0x00, 0x02, 0x05, 0x05, 0x00, 0x03, 0x07, 0x01, 0x01
        /*0010*/ 	.byte	0x02, 0x03, 0x01, 0x00, 0x02, 0x06, 0x01, 0x00, 0x04, 0x0b, 0x08, 0x00, 0x00, 0x00, 0x00, 0x00
        /*0020*/ 	.byte	0x00, 0x00, 0x00, 0x00


//--------------------- .nv.info._ZN7cutlass13device_kernelINS_4gemm6kernel13GemmUniversalIN4cute5tupleIJiiiiEEENS1_10collective13CollectiveMmaINS1_34MainloopSm90TmaGmmaWarpSpecializedILi6ENS5_IJNS4_1CILi1EEESB_SB_EEENS1_35KernelTmaWarpSpecializedCooperativeEEENS5_IJNSA_ILi128EEESF_NSA_ILi64EEEEEENS_10bfloat16_tENS5_IJlSB_lEEESI_SJ_NS4_8TiledMMAINS4_8MMA_AtomIJNS4_4SM904GMMA28MMA_64x128x16_F32BF16BF16_SSILNSN_5MajorE0ELSP_0ELNSN_7ScaleInE1ELSQ_1EEEEEENS4_6LayoutINS5_IJNSA_ILi2EEESB_SB_EEENS5_IJSB_NSA_ILi0EEESW_EEEEENS5_IJNS4_10UnderscoreESZ_SZ_EEEEENS4_13SM90_TMA_LOADENS4_14ComposedLayoutINS4_7SwizzleILi3ELi4ELi3EEENS4_18smem_ptr_flag_bitsILi16EEENST_INS5_IJNSA_ILi8EEESG_EEENS5_IJSG_SB_EEEEEEEvNS4_8identityES12_S1C_vS1D_EENS_8epilogue10collective18CollectiveEpilogueINS1F_22Sm90TmaWarpSpecializedILi4ELi2ELi16ELb1ELb0EEEJSH_NS5_IJSF_NSA_ILi32EEEEEESI_SJ_SI_SJ_NS1F_6fusion15FusionCallbacksIS1J_NS1M_13LinCombEltActINS1F_6thread4GELUESI_fSI_fLNS_15FloatRoundStyleE2EEESH_S1L_JEEES12_NS13_INS14_ILi2ELi4ELi3EEES17_NST_INS5_IJS18_S1K_EEENS5_IJS1K_SB_EEEEEEENS4_17SM75_U32x4_LDSM_NENS4_14SM90_TMA_STOREES1Y_NS4_17SM90_U32x4_STSM_NENS4_9Copy_AtomIJS21_NS_6half_tEEEEvEEEvvEEEEvNT_6ParamsE --------------------------
	.section	.nv.info._ZN7cutlass13device_kernelINS_4gemm6kernel13GemmUniversalIN4cute5tupleIJiiiiEEENS1_10collective13CollectiveMmaINS1_34MainloopSm90TmaGmmaWarpSpecializedILi6ENS5_IJNS4_1CILi1EEESB_SB_EEENS1_35KernelTmaWarpSpecializedCooperativeEEENS5_IJNSA_ILi128EEESF_NSA_ILi64EEEEEENS_10bfloat16_tENS5_IJlSB_lEEESI_SJ_NS4_8TiledMMAINS4_8MMA_AtomIJNS4_4SM904GMMA28MMA_64x128x16_F32BF16BF16_SSILNSN_5MajorE0ELSP_0ELNSN_7ScaleInE1ELSQ_1EEEEEENS4_6LayoutINS5_IJNSA_ILi2EEESB_SB_EEENS5_IJSB_NSA_ILi0EEESW_EEEEENS5_IJNS4_10UnderscoreESZ_SZ_EEEEENS4_13SM90_TMA_LOADENS4_14ComposedLayoutINS4_7SwizzleILi3ELi4ELi3EEENS4_18smem_ptr_flag_bitsILi16EEENST_INS5_IJNSA_ILi8EEESG_EEENS5_IJSG_SB_EEEEEEEvNS4_8identityES12_S1C_vS1D_EENS_8epilogue10collective18CollectiveEpilogueINS1F_22Sm90TmaWarpSpecializedILi4ELi2ELi16ELb1ELb0EEEJSH_NS5_IJSF_NSA_ILi32EEEEEESI_SJ_SI_SJ_NS1F_6fusion15FusionCallbacksIS1J_NS1M_13LinCombEltActINS1F_6thread4GELUESI_fSI_fLNS_15FloatRoundStyleE2EEESH_S1L_JEEES12_NS13_INS14_ILi2ELi4ELi3EEES17_NST_INS5_IJS18_S1K_EEENS5_IJS1K_SB_EEEEEEENS4_17SM75_U32x4_LDSM_NENS4_14SM90_TMA_STOREES1Y_NS4_17SM90_U32x4_STSM_NENS4_9Copy_AtomIJS21_NS_6half_tEEEEvEEEvvEEEEvNT_6ParamsE,"",@"SHT_CUDA_INFO"
	.sectionflags	@""
	.align	4


	//----- nvinfo : EIATTR_CUDA_API_VERSION
	.align		4
        /*0000*/ 	.byte	0x04, 0x37
        /*0002*/ 	.short	(.L_24 - .L_23)
.L_23:
        /*0004*/ 	.word	0x00000082


	//----- nvinfo : EIATTR_KPARAM_INFO
	.align		4
.L_24:
        /*0008*/ 	.byte	0x04, 0x17
        /*000a*/ 	.short	(.L_26 - .L_25)
.L_25:
        /*000c*/ 	.word	0x00000000
        /*0010*/ 	.short	0x0000
        /*0012*/ 	.short	0x0070
        /*0014*/ 	.byte	0x00, 0xf0, 0x01, 0x1c


	//----- nvinfo : EIATTR_SPARSE_MMA_MASK
	.align		4
.L_26:
        /*0018*/ 	.byte	0x03, 0x50
        /*001a*/ 	.short	0x0000


	//----- nvinfo : EIATTR_MAXREG_COUNT
	.align		4
        /*001c*/ 	.byte	0x03, 0x1b
        /*001e*/ 	.short	0x00a8


	//----- nvinfo : EIATTR_NUM_BARRIERS
	.align		4
        /*0020*/ 	.byte	0x02, 0x4c
        /*0022*/ 	.byte	0x02
	.zero		1


	//----- nvinfo : EIATTR_EXTERNS
	.align		4
        /*0024*/ 	.byte	0x04, 0x0f
        /*0026*/ 	.short	(.L_28 - .L_27)


	//   ....[0]....
	.align		4
.L_27:
        /*0028*/ 	.word	index@(__assertfail)


	//----- nvinfo : EIATTR_MERCURY_ISA_VERSION
	.align		4
.L_28:
        /*002c*/ 	.byte	0x03, 0x5f
        /*002e*/ 	.short	0x0101


	//----- nvinfo : EIATTR_INT_WARP_WIDE_INSTR_OFFSETS
	.align		4
        /*0030*/ 	.byte	0x04, 0x31
        /*0032*/ 	.short	(.L_30 - .L_29)


	//   ....[0]....
.L_29:
        /*0034*/ 	.word	0x00000900


	//   ....[1]....
        /*0038*/ 	.word	0x00000910


	//   ....[2]....
        /*003c*/ 	.word	0x000009a0


	//----- nvinfo : EIATTR_COOP_GROUP_MASK_REGIDS
	.align		4
.L_30:
        /*0040*/ 	.byte	0x04, 0x29
        /*0042*/ 	.short	(.L_32 - .L_31)


	//   ....[0]....
.L_31:
        /*0044*/ 	.word	0xffffffff


	//   ....[1]....
        /*0048*/ 	.word	0xffffffff


	//   ....[2]....
        /*004c*/ 	.word	0xffffffff


	//   ....[3]....
        /*0050*/ 	.word	0xffffffff


	//   ....[4]....
        /*0054*/ 	.word	0xffffffff


	//   ....[5]....
        /*0058*/ 	.word	0xffffffff


	//----- nvinfo : EIATTR_COOP_GROUP_INSTR_OFFSETS
	.align		4
.L_32:
        /*005c*/ 	.byte	0x04, 0x28
        /*005e*/ 	.short	(.L_34 - .L_33)


	//   ....[0]....
.L_33:
        /*0060*/ 	.word	0x00000070


	//   ....[1]....
        /*0064*/ 	.word	0x00000080


	//   ....[2]....
        /*0068*/ 	.word	0x00000440


	//   ....[3]....
        /*006c*/ 	.word	0x00000610


	//   ....[4]....
        /*0070*/ 	.word	0x000007c0


	//   ....[5]....
        /*0074*/ 	.word	0x00001570


	//----- nvinfo : EIATTR_REG_RECONFIG
	.align		4
.L_34:
        /*0078*/ 	.byte	0x01, 0x54
	.zero		2


	//----- nvinfo : EIATTR_SYSCALL_OFFSETS
	.align		4
        /*007c*/ 	.byte	0x04, 0x46
        /*007e*/ 	.short	(.L_36 - .L_35)


	//   ....[0]....
.L_35:
        /*0080*/ 	.word	0x00001740


	//   ....[1]....
        /*0084*/ 	.word	0x00002200


	//   ....[2]....
        /*0088*/ 	.word	0x000022f0


	//----- nvinfo : EIATTR_MBARRIER_INSTR_OFFSETS
	.align		4
.L_36:
        /*008c*/ 	.byte	0x04, 0x39
        /*008e*/ 	.short	(.L_38 - .L_37)


	//   ....[0]....
.L_37:
        /*0090*/ 	.word	0x00000540
        /*0094*/ 	.word	0x000000ff
        /*0098*/ 	.word	0x00000000
        /*009c*/ 	.short	0x0100
        /*009e*/ 	.byte	0x08
	.zero		1


	//   ....[1]....
        /*00a0*/ 	.word	0x00000550
        /*00a4*/ 	.word	0x000000ff
        /*00a8*/ 	.word	0x00000030
        /*00ac*/ 	.short	0x0100
        /*00ae*/ 	.byte	0x08
	.zero		1


	//   ....[2]....
        /*00b0*/ 	.word	0x00000560
        /*00b4*/ 	.word	0x000000ff
        /*00b8*/ 	.word	0x00000008
        /*00bc*/ 	.short	0x0100
        /*00be*/ 	.byte	0x08
	.zero		1


	//   ....[3]....
        /*00c0*/ 	.word	0x00000570
        /*00c4*/ 	.word	0x000000ff
        /*00c8*/ 	.word	0x00000038
        /*00cc*/ 	.short	0x0100
        /*00ce*/ 	.byte	0x08
	.zero		1


	//   ....[4]....
        /*00d0*/ 	.word	0x00000580
        /*00d4*/ 	.word	0x000000ff
        /*00d8*/ 	.word	0x00000010
        /*00dc*/ 	.short	0x0100
        /*00de*/ 	.byte	0x08
	.zero		1


	//   ....[5]....
        /*00e0*/ 	.word	0x00000590
        /*00e4*/ 	.word	0x000000ff
        /*00e8*/ 	.word	0x00000040
        /*00ec*/ 	.short	0x0100
        /*00ee*/ 	.byte	0x08
	.zero		1


	//   ....[6]....
        /*00f0*/ 	.word	0x000005a0
        /*00f4*/ 	.word	0x000000ff
        /*00f8*/ 	.word	0x00000018
        /*00fc*/ 	.short	0x0100
        /*00fe*/ 	.byte	0x08
	.zero		1


	//   ....[7]....
        /*0100*/ 	.word	0x000005b0
        /*0104*/ 	.word	0x000000ff
        /*0108*/ 	.word	0x00000048
        /*010c*/ 	.short	0x0100
        /*010e*/ 	.byte	0x08
	.zero		1


	//   ....[8]....
        /*0110*/ 	.word	0x000005c0
        /*0114*/ 	.word	0x000000ff
        /*0118*/ 	.word	0x00000020
        /*011c*/ 	.short	0x0100
        /*011e*/ 	.byte	0x08
	.zero		1


	//   ....[9]....
        /*0120*/ 	.word	0x000005d0
        /*0124*/ 	.word	0x000000ff
        /*0128*/ 	.word	0x00000050
        /*012c*/ 	.short	0x0100
        /*012e*/ 	.byte	0x08
	.zero		1


	//   ....[10]....
        /*0130*/ 	.word	0x000005e0
        /*0134*/ 	.word	0x000000ff
        /*0138*/ 	.word	0x00000028
        /*013c*/ 	.short	0x0100
        /*013e*/ 	.byte	0x08
	.zero		1


	//   ....[11]....
        /*0140*/ 	.word	0x000005f0
        /*0144*/ 	.word	0x000000ff
        /*0148*/ 	.word	0x00000058
        /*014c*/ 	.short	0x0100
        /*014e*/ 	.byte	0x08
	.zero		1


	//   ....[12]....
        /*0150*/ 	.word	0x00000730
        /*0154*/ 	.word	0x000000ff
        /*0158*/ 	.word	0x00000060
        /*015c*/ 	.short	0x0100
        /*015e*/ 	.byte	0x08
	.zero		1


	//   ....[13]....
        /*0160*/ 	.word	0x00000740
        /*0164*/ 	.word	0x000000ff
        /*0168*/ 	.word	0x00000080
        /*016c*/ 	.short	0x0100
        /*016e*/ 	.byte	0x08
	.zero		1


	//   ....[14]....
        /*0170*/ 	.word	0x00000750
        /*0174*/ 	.word	0x000000ff
        /*0178*/ 	.word	0x00000068
        /*017c*/ 	.short	0x0100
        /*017e*/ 	.byte	0x08
	.zero		1


	//   ....[15]....
        /*0180*/ 	.word	0x00000760
        /*0184*/ 	.word	0x000000ff
        /*0188*/ 	.word	0x00000088
        /*018c*/ 	.short	0x0100
        /*018e*/ 	.byte	0x08
	.zero		1


	//   ....[16]....
        /*0190*/ 	.word	0x00000770
        /*0194*/ 	.word	0x000000ff
        /*0198*/ 	.word	0x00000070
        /*019c*/ 	.short	0x0100
        /*019e*/ 	.byte	0x08
	.zero		1


	//   ....[17]....
        /*01a0*/ 	.word	0x00000780
        /*01a4*/ 	.word	0x000000ff
        /*01a8*/ 	.word	0x00000090
        /*01ac*/ 	.short	0x0100
        /*01ae*/ 	.byte	0x08
	.zero		1


	//   ....[18]....
        /*01b0*/ 	.word	0x00000790
        /*01b4*/ 	.word	0x000000ff
        /*01b8*/ 	.word	0x00000078
        /*01bc*/ 	.short	0x0100
        /*01be*/ 	.byte	0x08
	.zero		1


	//   ....[19]....
        /*01c0*/ 	.word	0x000007a0
        /*01c4*/ 	.word	0x000000ff
        /*01c8*/ 	.word	0x00000098
        /*01cc*/ 	.short	0x0100
        /*01ce*/ 	.byte	0x08
	.zero		1


	//   ....[20]....
        /*01d0*/ 	.word	0x00000a30
        /*01d4*/ 	.word	0x000000ff
        /*01d8*/ 	.word	0x000000a0
        /*01dc*/ 	.short	0x0100
        /*01de*/ 	.byte	0x08
	.zero		1


	//   ....[21]....
        /*01e0*/ 	.word	0x00000a90
        /*01e4*/ 	.word	0x000000ff
        /*01e8*/ 	.word	0x000000a8
        /*01ec*/ 	.short	0x0100
        /*01ee*/ 	.byte	0x08
	.zero		1


	//   ....[22]....
        /*01f0*/ 	.word	0x000017c0
        /*01f4*/ 	.word	0x00000003
        /*01f8*/ 	.word	0x00000000
        /*01fc*/ 	.short	0x010a
        /*01fe*/ 	.byte	0x3f
	.zero		1


	//   ....[23]....
        /*0200*/ 	.word	0x00001800
        /*0204*/ 	.word	0x00000003
        /*0208*/ 	.word	0x00000000
        /*020c*/ 	.short	0x010a
        /*020e*/ 	.byte	0x3f
	.zero		1


	//   ....[24]....
        /*0210*/ 	.word	0x00001b60
        /*0214*/ 	.word	0x000000ff
        /*0218*/ 	.word	0x00000000
        /*021c*/ 	.short	0x010a
        /*021e*/ 	.byte	0x04
	.zero		1


	//   ....[25]....
        /*0220*/ 	.word	0x00001ba0
        /*0224*/ 	.word	0x000000ff
        /*0228*/ 	.word	0x00000000
        /*022c*/ 	.short	0x010a
        /*022e*/ 	.byte	0x04
	.zero		1


	//   ....[26]....
        /*0230*/ 	.word	0x00001e00
        /*0234*/ 	.word	0x000000ff
        /*0238*/ 	.word	0x00000000
        /*023c*/ 	.short	0x0101
        /*023e*/ 	.byte	0x04
	.zero		1


	//   ....[27]....
        /*0240*/ 	.word	0x00001fd0
        /*0244*/ 	.word	0x000000ff
        /*0248*/ 	.word	0x00000000
        /*024c*/ 	.short	0x0101
        /*024e*/ 	.byte	0x06
	.zero		1


	//   ....[28]....
        /*0250*/ 	.word	0x000027d0
        /*0254*/ 	.word	0x000000ff
        /*0258*/ 	.word	0x00000060
        /*025c*/ 	.short	0x010a
        /*025e*/ 	.byte	0x33
	.zero		1


	//   ....[29]....
        /*0260*/ 	.word	0x00004850
        /*0264*/ 	.word	0x000000ff
        /*0268*/ 	.word	0x00000000
        /*026c*/ 	.short	0x0101
        /*026e*/ 	.byte	0x04
	.zero		1


	//   ....[30]....
        /*0270*/ 	.word	0x00004920
        /*0274*/ 	.word	0x0000001e
        /*0278*/ 	.word	0x00000060
        /*027c*/ 	.short	0x010a
        /*027e*/ 	.byte	0x3f
	.zero		1


	//   ....[31]....
        /*0280*/ 	.word	0x00006860
        /*0284*/ 	.word	0x000000ff
        /*0288*/ 	.word	0x00000000
        /*028c*/ 	.short	0x0101
        /*028e*/ 	.byte	0x04
	.zero		1


	//   ....[32]....
        /*0290*/ 	.word	0x00006950
        /*0294*/ 	.word	0x0000001e
        /*0298*/ 	.word	0x00000060
        /*029c*/ 	.short	0x010a
        /*029e*/ 	.byte	0x3f
	.zero		1


	//   ....[33]....
        /*02a0*/ 	.word	0x000088c0
        /*02a4*/ 	.word	0x000000ff
        /*02a8*/ 	.word	0x00000000
        /*02ac*/ 	.short	0x0101
        /*02ae*/ 	.byte	0x04
	.zero		1


	//   ....[34]....
        /*02b0*/ 	.word	0x00008990
        /*02b4*/ 	.word	0x00000025
        /*02b8*/ 	.word	0x00000060
        /*02bc*/ 	.short	0x010a
        /*02be*/ 	.byte	0x3f
	.zero		1


	//   ....[35]....
        /*02c0*/ 	.word	0x0000a8c0
        /*02c4*/ 	.word	0x000000ff
        /*02c8*/ 	.word	0x00000000
        /*02cc*/ 	.short	0x0101
        /*02ce*/ 	.byte	0x04
	.zero		1


	//   ....[36]....
        /*02d0*/ 	.word	0x0000b200
        /*02d4*/ 	.word	0x000000ff
        /*02d8*/ 	.word	0x00000000
        /*02dc*/ 	.short	0x0101
        /*02de*/ 	.byte	0x04
	.zero		1


	//   ....[37]....
        /*02e0*/ 	.word	0x0000b8e0
        /*02e4*/ 	.word	0x000000ff
        /*02e8*/ 	.word	0x000000a8
        /*02ec*/ 	.short	0x010a
        /*02ee*/ 	.byte	0x04
	.zero		1


	//   ....[38]....
        /*02f0*/ 	.word	0x0000bcf0
        /*02f4*/ 	.word	0x000000ff
        /*02f8*/ 	.word	0x00000080
        /*02fc*/ 	.short	0x010a
        /*02fe*/ 	.byte	0x05
	.zero		1


	//   ....[39]....
        /*0300*/ 	.word	0x0000bde0
        /*0304*/ 	.word	0x000000ff
        /*0308*/ 	.word	0x00000060
        /*030c*/ 	.short	0x010b
        /*030e*/ 	.byte	0x05
	.zero		1


	//   ....[40]....
        /*0310*/ 	.word	0x0000be40
        /*0314*/ 	.word	0x000000ff
        /*0318*/ 	.word	0x00000000
        /*031c*/ 	.short	0x0101
        /*031e*/ 	.byte	0x04
	.zero		1


	//   ....[41]....
        /*0320*/ 	.word	0x0000be70
        /*0324*/ 	.word	0x000000ff
        /*0328*/ 	.word	0x00000088
        /*032c*/ 	.short	0x010a
        /*032e*/ 	.byte	0x05
	.zero		1


	//   ....[42]....
        /*0330*/ 	.word	0x0000bf80
        /*0334*/ 	.word	0x000000ff
        /*0338*/ 	.word	0x00000068
        /*033c*/ 	.short	0x010b
        /*033e*/ 	.byte	0x05
	.zero		1


	//   ....[43]....
        /*0340*/ 	.word	0x0000bfe0
        /*0344*/ 	.word	0x000000ff
        /*0348*/ 	.word	0x00000000
        /*034c*/ 	.short	0x0101
        /*034e*/ 	.byte	0x04
	.zero		1


	//   ....[44]....
        /*0350*/ 	.word	0x0000c010
        /*0354*/ 	.word	0x000000ff
        /*0358*/ 	.word	0x00000090
        /*035c*/ 	.short	0x010a
        /*035e*/ 	.byte	0x05
	.zero		1


	//   ....[45]....
        /*0360*/ 	.word	0x0000c120
        /*0364*/ 	.word	0x000000ff
        /*0368*/ 	.word	0x00000070
        /*036c*/ 	.short	0x010b
        /*036e*/ 	.byte	0x05
	.zero		1


	//   ....[46]....
        /*0370*/ 	.word	0x0000c180
        /*0374*/ 	.word	0x000000ff
        /*0378*/ 	.word	0x00000000
        /*037c*/ 	.short	0x0101
        /*037e*/ 	.byte	0x04
	.zero		1


	//   ....[47]....
        /*0380*/ 	.word	0x0000c1b0
        /*0384*/ 	.word	0x000000ff
        /*0388*/ 	.word	0x00000098
        /*038c*/ 	.short	0x010a
        /*038e*/ 	.byte	0x05
	.zero		1


	//   ....[48]....
        /*0390*/ 	.word	0x0000c2c0
        /*0394*/ 	.word	0x000000ff
        /*0398*/ 	.word	0x00000078
        /*039c*/ 	.short	0x010b
        /*039e*/ 	.byte	0x05
	.zero		1


	//   ....[49]....
        /*03a0*/ 	.word	0x0000c3b0
        /*03a4*/ 	.word	0x000000ff
        /*03a8*/ 	.word	0x00000000
        /*03ac*/ 	.short	0x0101
        /*03ae*/ 	.byte	0x04
	.zero		1


	//   ....[50]....
        /*03b0*/ 	.word	0x0000c9f0
        /*03b4*/ 	.word	0x00000003
        /*03b8*/ 	.word	0x00000080
        /*03bc*/ 	.short	0x010a
        /*03be*/ 	.byte	0x3f
	.zero		1


	//   ....[51]....
        /*03c0*/ 	.word	0x0000ca30
        /*03c4*/ 	.word	0x00000003
        /*03c8*/ 	.word	0x00000088
        /*03cc*/ 	.short	0x010a
        /*03ce*/ 	.byte	0x3f
	.zero		1


	//   ....[52]....
        /*03d0*/ 	.word	0x0000ca70
        /*03d4*/ 	.word	0x00000003
        /*03d8*/ 	.word	0x00000090
        /*03dc*/ 	.short	0x010a
        /*03de*/ 	.byte	0x3f
	.zero		1


	//   ....[53]....
        /*03e0*/ 	.word	0x0000cac0
        /*03e4*/ 	.word	0x00000003
        /*03e8*/ 	.word	0x00000098
        /*03ec*/ 	.short	0x010a
        /*03ee*/ 	.byte	0x3f
	.zero		1


	//   ....[54]....
        /*03f0*/ 	.word	0x0000cdf0
        /*03f4*/ 	.word	0x0000000f
        /*03f8*/ 	.word	0x00000030
        /*03fc*/ 	.short	0x010a
        /*03fe*/ 	.byte	0x3f
	.zero		1


	//   ....[55]....
        /*0400*/ 	.word	0x0000d140
        /*0404*/ 	.word	0x00000006
        /*0408*/ 	.word	0x000000a8
        /*040c*/ 	.short	0x0101
        /*040e*/ 	.byte	0x3f
	.zero		1


	//   ....[56]....
        /*0410*/ 	.word	0x0000d880
        /*0414*/ 	.word	0x00000007
        /*0418*/ 	.word	0x00000000
        /*041c*/ 	.short	0x010a
        /*041e*/ 	.byte	0x3f
	.zero		1


	//   ....[57]....
        /*0420*/ 	.word	0x0000d900
        /*0424*/ 	.word	0x00000009
        /*0428*/ 	.word	0x00000000
        /*042c*/ 	.short	0x010a
        /*042e*/ 	.byte	0x3f
	.zero		1


	//   ....[58]....
        /*0430*/ 	.word	0x0000d990
        /*0434*/ 	.word	0x00000006
        /*0438*/ 	.word	0x00000000
        /*043c*/ 	.short	0x010a
        /*043e*/ 	.byte	0x3f
	.zero		1


	//   ....[59]....
        /*0440*/ 	.word	0x0000da20
        /*0444*/ 	.word	0x00000009
        /*0448*/ 	.word	0x00000000
        /*044c*/ 	.short	0x010a
        /*044e*/ 	.byte	0x3f
	.zero		1


	//   ....[60]....
        /*0450*/ 	.word	0x0000dab0
        /*0454*/ 	.word	0x00000006
        /*0458*/ 	.word	0x00000000
        /*045c*/ 	.short	0x010a
        /*045e*/ 	.byte	0x3f
	.zero		1


	//   ....[61]....
        /*0460*/ 	.word	0x0000db40
        /*0464*/ 	.word	0x00000003
        /*0468*/ 	.word	0x00000000
        /*046c*/ 	.short	0x010a
        /*046e*/ 	.byte	0x3f
	.zero		1


	//   ....[62]....
        /*0470*/ 	.word	0x0000dba0
        /*0474*/ 	.word	0x00000003
        /*0478*/ 	.word	0x00000000
        /*047c*/ 	.short	0x010a
        /*047e*/ 	.byte	0x3f
	.zero		1


	//   ....[63]....
        /*0480*/ 	.word	0x0000dc00
        /*0484*/ 	.word	0x00000004
        /*0488*/ 	.word	0x00000000
        /*048c*/ 	.short	0x010a
        /*048e*/ 	.byte	0x3f
	.zero		1


	//   ....[64]....
        /*0490*/ 	.word	0x0000dc60
        /*0494*/ 	.word	0x00000003
        /*0498*/ 	.word	0x00000060
        /*049c*/ 	.short	0x010a
        /*049e*/ 	.byte	0x3f
	.zero		1


	//   ....[65]....
        /*04a0*/ 	.word	0x0000dcb0
        /*04a4*/ 	.word	0x0000001e
        /*04a8*/ 	.word	0x00000060
        /*04ac*/ 	.short	0x010a
        /*04ae*/ 	.byte	0x3f
	.zero		1


	//   ....[66]....
        /*04b0*/ 	.word	0x0000dd00
        /*04b4*/ 	.word	0x0000001e
        /*04b8*/ 	.word	0x00000060
        /*04bc*/ 	.short	0x010a
        /*04be*/ 	.byte	0x3f
	.zero		1


	//   ....[67]....
        /*04c0*/ 	.word	0x0000dd50
        /*04c4*/ 	.word	0x00000025
        /*04c8*/ 	.word	0x00000060
        /*04cc*/ 	.short	0x010a
        /*04ce*/ 	.byte	0x3f
	.zero		1


	//   ....[68]....
        /*04d0*/ 	.word	0x0000ddb0
        /*04d4*/ 	.word	0x00000003
        /*04d8*/ 	.word	0x000000a8
        /*04dc*/ 	.short	0x010a
        /*04de*/ 	.byte	0x3f
	.zero		1


	//   ....[69]....
        /*04e0*/ 	.word	0x0000de10
        /*04e4*/ 	.word	0x00000005
        /*04e8*/ 	.word	0x00000080
        /*04ec*/ 	.short	0x010a
        /*04ee*/ 	.byte	0x3f
	.zero		1


	//   ....[70]....
        /*04f0*/ 	.word	0x0000de70
        /*04f4*/ 	.word	0x00000005
        /*04f8*/ 	.word	0x00000088
        /*04fc*/ 	.short	0x010a
        /*04fe*/ 	.byte	0x3f
	.zero		1


	//   ....[71]....
        /*0500*/ 	.word	0x0000ded0
        /*0504*/ 	.word	0x00000005
        /*0508*/ 	.word	0x00000090
        /*050c*/ 	.short	0x010a
        /*050e*/ 	.byte	0x3f
	.zero		1


	//   ....[72]....
        /*0510*/ 	.word	0x0000df30
        /*0514*/ 	.word	0x00000005
        /*0518*/ 	.word	0x00000098
        /*051c*/ 	.short	0x010a
        /*051e*/ 	.byte	0x3f
	.zero		1


	//   ....[73]....
        /*0520*/ 	.word	0x0000df80
        /*0524*/ 	.word	0x00000003
        /*0528*/ 	.word	0x00000080
        /*052c*/ 	.short	0x010a
        /*052e*/ 	.byte	0x3f
	.zero		1


	//   ....[74]....
        /*0530*/ 	.word	0x0000dfd0
        /*0534*/ 	.word	0x00000003
        /*0538*/ 	.word	0x00000088
        /*053c*/ 	.short	0x010a
        /*053e*/ 	.byte	0x3f
	.zero		1


	//   ....[75]....
        /*0540*/ 	.word	0x0000e020
        /*0544*/ 	.word	0x00000003
        /*0548*/ 	.word	0x00000090
        /*054c*/ 	.short	0x010a
        /*054e*/ 	.byte	0x3f
	.zero		1


	//   ....[76]....
        /*0550*/ 	.word	0x0000e0f0
        /*0554*/ 	.word	0x0000000f
        /*0558*/ 	.word	0x00000030
        /*055c*/ 	.short	0x010a
        /*055e*/ 	.byte	0x3f
	.zero		1


	//   ....[77]....
        /*0560*/ 	.word	0x0000e1c0
        /*0564*/ 	.word	0x00000007
        /*0568*/ 	.word	0x00000000
        /*056c*/ 	.short	0x010a
        /*056e*/ 	.byte	0x3f
	.zero		1


	//   ....[78]....
        /*0570*/ 	.word	0x0000e210
        /*0574*/ 	.word	0x00000009
        /*0578*/ 	.word	0x00000000
        /*057c*/ 	.short	0x010a
        /*057e*/ 	.byte	0x3f
	.zero		1


	//   ....[79]....
        /*0580*/ 	.word	0x0000e260
        /*0584*/ 	.word	0x00000006
        /*0588*/ 	.word	0x00000000
        /*058c*/ 	.short	0x010a
        /*058e*/ 	.byte	0x3f
	.zero		1


	//   ....[80]....
        /*0590*/ 	.word	0x0000e2b0
        /*0594*/ 	.word	0x00000009
        /*0598*/ 	.word	0x00000000
        /*059c*/ 	.short	0x010a
        /*059e*/ 	.byte	0x3f
	.zero		1


	//   ....[81]....
        /*05a0*/ 	.word	0x0000e300
        /*05a4*/ 	.word	0x00000006
        /*05a8*/ 	.word	0x00000000
        /*05ac*/ 	.short	0x010a
        /*05ae*/ 	.byte	0x3f
	.zero		1


	//----- nvinfo : EIATTR_NUM_MBARRIERS
	.align		4
.L_38:
        /*05b0*/ 	.byte	0x03, 0x38
        /*05b2*/ 	.short	0x0016


	//----- nvinfo : EIATTR_EXIT_INSTR_OFFSETS
	.align		4
        /*05b4*/ 	.byte	0x04, 0x1c
        /*05b6*/ 	.short	(.L_40 - .L_39)


	//   ....[0]....
.L_39:
        /*05b8*/ 	.word	0x0000db90


	//----- nvinfo : EIATTR_MAX_THREADS
	.align		4
.L_40:
        /*05bc*/ 	.byte	0x04, 0x05
        /*05be*/ 	.short	(.L_42 - .L_41)
.L_41:
        /*05c0*/ 	.word	0x00000180
        /*05c4*/ 	.word	0x00000001
        /*05c8*/ 	.word	0x00000001


	//----- nvinfo : EIATTR_CRS_STACK_SIZE
	.align		4
.L_42:
        /*05cc*/ 	.byte	0x04, 0x1e
        /*05ce*/ 	.short	(.L_44 - .L_43)
.L_43:
        /*05d0*/ 	.word	0x00000000


	//----- nvinfo : EIATTR_CBANK_PARAM_SIZE
	.align		4
.L_44:
        /*05d4*/ 	.byte	0x03, 0x19
        /*05d6*/ 	.short	0x0770


	//----- nvinfo : EIATTR_PARAM_CBANK
	.align		4
        /*05d8*/ 	.byte	0x04, 0x0a
        /*05da*/ 	.short	(.L_46 - .L_45)
	.align		4
.L_45:
        /*05dc*/ 	.word	index@(.nv.constant0._ZN7cutlass13device_kernelINS_4gemm6kernel13GemmUniversalIN4cute5tupleIJiiiiEEENS1_10collective13CollectiveMmaINS1_34MainloopSm90TmaGmmaWarpSpecializedILi6ENS5_IJNS4_1CILi1EEESB_SB_EEENS1_35KernelTmaWarpSpecializedCooperativeEEENS5_IJNSA_ILi128EEESF_NSA_ILi64EEEEEENS_10bfloat16_tENS5_IJlSB_lEEESI_SJ_NS4_8TiledMMAINS4_8MMA_AtomIJNS4_4SM904GMMA28MMA_64x128x16_F32BF16BF16_SSILNSN_5MajorE0ELSP_0ELNSN_7ScaleInE1ELSQ_1EEEEEENS4_6LayoutINS5_IJNSA_ILi2EEESB_SB_EEENS5_IJSB_NSA_ILi0EEESW_EEEEENS5_IJNS4_10UnderscoreESZ_SZ_EEEEENS4_13SM90_TMA_LOADENS4_14ComposedLayoutINS4_7SwizzleILi3ELi4ELi3EEENS4_18smem_ptr_flag_bitsILi16EEENST_INS5_IJNSA_ILi8EEESG_EEENS5_IJSG_SB_EEEEEEEvNS4_8identityES12_S1C_vS1D_EENS_8epilogue10collective18CollectiveEpilogueINS1F_22Sm90TmaWarpSpecializedILi4ELi2ELi16ELb1ELb0EEEJSH_NS5_IJSF_NSA_ILi32EEEEEESI_SJ_SI_SJ_NS1F_6fusion15FusionCallbacksIS1J_NS1M_13LinCombEltActINS1F_6thread4GELUESI_fSI_fLNS_15FloatRoundStyleE2EEESH_S1L_JEEES12_NS13_INS14_ILi2ELi4ELi3EEES17_NST_INS5_IJS18_S1K_EEENS5_IJS1K_SB_EEEEEEENS4_17SM75_U32x4_LDSM_NENS4_14SM90_TMA_STOREES1Y_NS4_17SM90_U32x4_STSM_NENS4_9Copy_AtomIJS21_NS_6half_tEEEEvEEEvvEEEEvNT_6ParamsE)
        /*05e0*/ 	.short	0x0210
        /*05e2*/ 	.short	0x0770


	//----- nvinfo : EIATTR_SW_WAR
	.align		4
.L_46:
        /*05e4*/ 	.byte	0x04, 0x36
        /*05e6*/ 	.short	(.L_48 - .L_47)
.L_47:
        /*05e8*/ 	.word	0x00000008
.L_48:


//--------------------- .nv.callgraph             --------------------------
	.section	.nv.callgraph,"",@"SHT_CUDA_CALLGRAPH"
	.align	4
	.sectionentsize	8
	.align		4
        /*0000*/ 	.word	0x00000000
	.align		4
        /*0004*/ 	.word	0xffffffff
	.align		4
        /*0008*/ 	.word	index@(_ZN7cutlass13device_kernelINS_4gemm6kernel13GemmUniversalIN4cute5tupleIJiiiiEEENS1_10collective13CollectiveMmaINS1_34MainloopSm90TmaGmmaWarpSpecializedILi6ENS5_IJNS4_1CILi1EEESB_SB_EEENS1_35KernelTmaWarpSpecializedCooperativeEEENS5_IJNSA_ILi128EEESF_NSA_ILi64EEEEEENS_10bfloat16_tENS5_IJlSB_lEEESI_SJ_NS4_8TiledMMAINS4_8MMA_AtomIJNS4_4SM904GMMA28MMA_64x128x16_F32BF16BF16_SSILNSN_5MajorE0ELSP_0ELNSN_7ScaleInE1ELSQ_1EEEEEENS4_6LayoutINS5_IJNSA_ILi2EEESB_SB_EEENS5_IJSB_NSA_ILi0EEESW_EEEEENS5_IJNS4_10UnderscoreESZ_SZ_EEEEENS4_13SM90_TMA_LOADENS4_14ComposedLayoutINS4_7SwizzleILi3ELi4ELi3EEENS4_18smem_ptr_flag_bitsILi16EEENST_INS5_IJNSA_ILi8EEESG_EEENS5_IJSG_SB_EEEEEEEvNS4_8identityES12_S1C_vS1D_EENS_8epilogue10collective18CollectiveEpilogueINS1F_22Sm90TmaWarpSpecializedILi4ELi2ELi16ELb1ELb0EEEJSH_NS5_IJSF_NSA_ILi32EEEEEESI_SJ_SI_SJ_NS1F_6fusion15FusionCallbacksIS1J_NS1M_13LinCombEltActINS1F_6thread4GELUESI_fSI_fLNS_15FloatRoundStyleE2EEESH_S1L_JEEES12_NS13_INS14_ILi2ELi4ELi3EEES17_NST_INS5_IJS18_S1K_EEENS5_IJS1K_SB_EEEEEEENS4_17SM75_U32x4_LDSM_NENS4_14SM90_TMA_STOREES1Y_NS4_17SM90_U32x4_STSM_NENS4_9Copy_AtomIJS21_NS_6half_tEEEEvEEEvvEEEEvNT_6ParamsE)
	.align		4
        /*000c*/ 	.word	index@(__assertfail)
	.align		4
        /*0010*/ 	.word	0x00000000
	.align		4
        /*0014*/ 	.word	0xfffffffe
	.align		4
        /*0018*/ 	.word	0x00000000
	.align		4
        /*001c*/ 	.word	0xfffffffd
	.align		4
        /*0020*/ 	.word	0x00000000
	.align		4
        /*0024*/ 	.word	0xfffffffc


//--------------------- .nv.constant4             --------------------------
	.section	.nv.constant4,"a",@progbits
	.align	8
	.align		8
.nv.constant4:
        /*0000*/ 	.dword	__assertfail
	.align		8
        /*0008*/ 	.dword	__unnamed_1
	.align		8
        /*0010*/ 	.dword	__unnamed_2
	.align		8
        /*0018*/ 	.dword	_ZN39_INTERNAL_999a0ffe_4_k_cu_9861050b_38934cuda3std3__45__cpo5beginE
	.align		8
        /*0020*/ 	.dword	_ZN39_INTERNAL_999a0ffe_4_k_cu_9861050b_38934cuda3std3__45__cpo3endE
	.align		8
        /*0028*/ 	.dword	_ZN39_INTERNAL_999a0ffe_4_k_cu_9861050b_38934cuda3std3__45__cpo6cbeginE
	.align		8
        /*0030*/ 	.dword	_ZN39_INTERNAL_999a0ffe_4_k_cu_9861050b_38934cuda3std3__45__cpo4cendE
	.align		8
        /*0038*/ 	.dword	_ZN39_INTERNAL_999a0ffe_4_k_cu_9861050b_38934cuda3std3__441_GLOBAL__N__999a0ffe_4_k_cu_9861050b_38936ignoreE
	.align		8
        /*0040*/ 	.dword	_ZN39_INTERNAL_999a0ffe_4_k_cu_9861050b_38934cuda3std3__419piecewise_constructE
	.align		8
        /*0048*/ 	.dword	_ZN39_INTERNAL_999a0ffe_4_k_cu_9861050b_38934cuda3std3__48in_placeE
	.align		8
        /*0050*/ 	.dword	_ZN39_INTERNAL_999a0ffe_4_k_cu_9861050b_38934cuda3std6ranges3__45__cpo4swapE
	.align		8
        /*0058*/ 	.dword	_ZN39_INTERNAL_999a0ffe_4_k_cu_9861050b_38934cuda3std6ranges3__45__cpo9iter_moveE
	.align		8
        /*0060*/ 	.dword	_ZN39_INTERNAL_999a0ffe_4_k_cu_9861050b_38934cute7productE
	.align		8
        /*0068*/ 	.dword	_ZN39_INTERNAL_999a0ffe_4_k_cu_9861050b_38934cute1_E
	.align		8
        /*0070*/ 	.dword	$str$22
	.align		8
        /*0078*/ 	.dword	$str$23
	.align		8
        /*0080*/ 	.dword	$str$26
	.align		8
        /*0088*/ 	.dword	$str$27


//--------------------- .text._ZN7cutlass13device_kernelINS_4gemm6kernel13GemmUniversalIN4cute5tupleIJiiiiEEENS1_10collective13CollectiveMmaINS1_34MainloopSm90TmaGmmaWarpSpecializedILi6ENS5_IJNS4_1CILi1EEESB_SB_EEENS1_35KernelTmaWarpSpecializedCooperativeEEENS5_IJNSA_ILi128EEESF_NSA_ILi64EEEEEENS_10bfloat16_tENS5_IJlSB_lEEESI_SJ_NS4_8TiledMMAINS4_8MMA_AtomIJNS4_4SM904GMMA28MMA_64x128x16_F32BF16BF16_SSILNSN_5MajorE0ELSP_0ELNSN_7ScaleInE1ELSQ_1EEEEEENS4_6LayoutINS5_IJNSA_ILi2EEESB_SB_EEENS5_IJSB_NSA_ILi0EEESW_EEEEENS5_IJNS4_10UnderscoreESZ_SZ_EEEEENS4_13SM90_TMA_LOADENS4_14ComposedLayoutINS4_7SwizzleILi3ELi4ELi3EEENS4_18smem_ptr_flag_bitsILi16EEENST_INS5_IJNSA_ILi8EEESG_EEENS5_IJSG_SB_EEEEEEEvNS4_8identityES12_S1C_vS1D_EENS_8epilogue10collective18CollectiveEpilogueINS1F_22Sm90TmaWarpSpecializedILi4ELi2ELi16ELb1ELb0EEEJSH_NS5_IJSF_NSA_ILi32EEEEEESI_SJ_SI_SJ_NS1F_6fusion15FusionCallbacksIS1J_NS1M_13LinCombEltActINS1F_6thread4GELUESI_fSI_fLNS_15FloatRoundStyleE2EEESH_S1L_JEEES12_NS13_INS14_ILi2ELi4ELi3EEES17_NST_INS5_IJS18_S1K_EEENS5_IJS1K_SB_EEEEEEENS4_17SM75_U32x4_LDSM_NENS4_14SM90_TMA_STOREES1Y_NS4_17SM90_U32x4_STSM_NENS4_9Copy_AtomIJS21_NS_6half_tEEEEvEEEvvEEEEvNT_6ParamsE --------------------------
	.section	.text._ZN7cutlass13device_kernelINS_4gemm6kernel13GemmUniversalIN4cute5tupleIJiiiiEEENS1_10collective13CollectiveMmaINS1_34MainloopSm90TmaGmmaWarpSpecializedILi6ENS5_IJNS4_1CILi1EEESB_SB_EEENS1_35KernelTmaWarpSpecializedCooperativeEEENS5_IJNSA_ILi128EEESF_NSA_ILi64EEEEEENS_10bfloat16_tENS5_IJlSB_lEEESI_SJ_NS4_8TiledMMAINS4_8MMA_AtomIJNS4_4SM904GMMA28MMA_64x128x16_F32BF16BF16_SSILNSN_5MajorE0ELSP_0ELNSN_7ScaleInE1ELSQ_1EEEEEENS4_6LayoutINS5_IJNSA_ILi2EEESB_SB_EEENS5_IJSB_NSA_ILi0EEESW_EEEEENS5_IJNS4_10UnderscoreESZ_SZ_EEEEENS4_13SM90_TMA_LOADENS4_14ComposedLayoutINS4_7SwizzleILi3ELi4ELi3EEENS4_18smem_ptr_flag_bitsILi16EEENST_INS5_IJNSA_ILi8EEESG_EEENS5_IJSG_SB_EEEEEEEvNS4_8identityES12_S1C_vS1D_EENS_8epilogue10collective18CollectiveEpilogueINS1F_22Sm90TmaWarpSpecializedILi4ELi2ELi16ELb1ELb0EEEJSH_NS5_IJSF_NSA_ILi32EEEEEESI_SJ_SI_SJ_NS1F_6fusion15FusionCallbacksIS1J_NS1M_13LinCombEltActINS1F_6thread4GELUESI_fSI_fLNS_15FloatRoundStyleE2EEESH_S1L_JEEES12_NS13_INS14_ILi2ELi4ELi3EEES17_NST_INS5_IJS18_S1K_EEENS5_IJS1K_SB_EEEEEEENS4_17SM75_U32x4_LDSM_NENS4_14SM90_TMA_STOREES1Y_NS4_17SM90_U32x4_STSM_NENS4_9Copy_AtomIJS21_NS_6half_tEEEEvEEEvvEEEEvNT_6ParamsE,"ax",@progbits
	.align	128
.text._ZN7cutlass13device_kernelINS_4gemm6kernel13GemmUniversalIN4cute5tupleIJiiiiEEENS1_10collective13CollectiveMmaINS1_34MainloopSm90TmaGmmaWarpSpecializedILi6ENS5_IJNS4_1CILi1EEESB_SB_EEENS1_35KernelTmaWarpSpecializedCooperativeEEENS5_IJNSA_ILi128EEESF_NSA_ILi64EEEEEENS_10bfloat16_tENS5_IJlSB_lEEESI_SJ_NS4_8TiledMMAINS4_8MMA_AtomIJNS4_4SM904GMMA28MMA_64x128x16_F32BF16BF16_SSILNSN_5MajorE0ELSP_0ELNSN_7ScaleInE1ELSQ_1EEEEEENS4_6LayoutINS5_IJNSA_ILi2EEESB_SB_EEENS5_IJSB_NSA_ILi0EEESW_EEEEENS5_IJNS4_10UnderscoreESZ_SZ_EEEEENS4_13SM90_TMA_LOADENS4_14ComposedLayoutINS4_7SwizzleILi3ELi4ELi3EEENS4_18smem_ptr_flag_bitsILi16EEENST_INS5_IJNSA_ILi8EEESG_EEENS5_IJSG_SB_EEEEEEEvNS4_8identityES12_S1C_vS1D_EENS_8epilogue10collective18CollectiveEpilogueINS1F_22Sm90TmaWarpSpecializedILi4ELi2ELi16ELb1ELb0EEEJSH_NS5_IJSF_NSA_ILi32EEEEEESI_SJ_SI_SJ_NS1F_6fusion15FusionCallbacksIS1J_NS1M_13LinCombEltActINS1F_6thread4GELUESI_fSI_fLNS_15FloatRoundStyleE2EEESH_S1L_JEEES12_NS13_INS14_ILi2ELi4ELi3EEES17_NST_INS5_IJS18_S1K_EEENS5_IJS1K_SB_EEEEEEENS4_17SM75_U32x4_LDSM_NENS4_14SM90_TMA_STOREES1Y_NS4_17SM90_U32x4_STSM_NENS4_9Copy_AtomIJS21_NS_6half_tEEEEvEEEvvEEEEvNT_6ParamsE:
        .type           _ZN7cutlass13device_kernelINS_4gemm6kernel13GemmUniversalIN4cute5tupleIJiiiiEEENS1_10collective13CollectiveMmaINS1_34MainloopSm90TmaGmmaWarpSpecializedILi6ENS5_IJNS4_1CILi1EEESB_SB_EEENS1_35KernelTmaWarpSpecializedCooperativeEEENS5_IJNSA_ILi128EEESF_NSA_ILi64EEEEEENS_10bfloat16_tENS5_IJlSB_lEEESI_SJ_NS4_8TiledMMAINS4_8MMA_AtomIJNS4_4SM904GMMA28MMA_64x128x16_F32BF16BF16_SSILNSN_5MajorE0ELSP_0ELNSN_7ScaleInE1ELSQ_1EEEEEENS4_6LayoutINS5_IJNSA_ILi2EEESB_SB_EEENS5_IJSB_NSA_ILi0EEESW_EEEEENS5_IJNS4_10UnderscoreESZ_SZ_EEEEENS4_13SM90_TMA_LOADENS4_14ComposedLayoutINS4_7SwizzleILi3ELi4ELi3EEENS4_18smem_ptr_flag_bitsILi16EEENST_INS5_IJNSA_ILi8EEESG_EEENS5_IJSG_SB_EEEEEEEvNS4_8identityES12_S1C_vS1D_EENS_8epilogue10collective18CollectiveEpilogueINS1F_22Sm90TmaWarpSpecializedILi4ELi2ELi16ELb1ELb0EEEJSH_NS5_IJSF_NSA_ILi32EEEEEESI_SJ_SI_SJ_NS1F_6fusion15FusionCallbacksIS1J_NS1M_13LinCombEltActINS1F_6thread4GELUESI_fSI_fLNS_15FloatRoundStyleE2EEESH_S1L_JEEES12_NS13_INS14_ILi2ELi4ELi3EEES17_NST_INS5_IJS18_S1K_EEENS5_IJS1K_SB_EEEEEEENS4_17SM75_U32x4_LDSM_NENS4_14SM90_TMA_STOREES1Y_NS4_17SM90_U32x4_STSM_NENS4_9Copy_AtomIJS21_NS_6half_tEEEEvEEEvvEEEEvNT_6ParamsE,@function
        .size           _ZN7cutlass13device_kernelINS_4gemm6kernel13GemmUniversalIN4cute5tupleIJiiiiEEENS1_10collective13CollectiveMmaINS1_34MainloopSm90TmaGmmaWarpSpecializedILi6ENS5_IJNS4_1CILi1EEESB_SB_EEENS1_35KernelTmaWarpSpecializedCooperativeEEENS5_IJNSA_ILi128EEESF_NSA_ILi64EEEEEENS_10bfloat16_tENS5_IJlSB_lEEESI_SJ_NS4_8TiledMMAINS4_8MMA_AtomIJNS4_4SM904GMMA28MMA_64x128x16_F32BF16BF16_SSILNSN_5MajorE0ELSP_0ELNSN_7ScaleInE1ELSQ_1EEEEEENS4_6LayoutINS5_IJNSA_ILi2EEESB_SB_EEENS5_IJSB_NSA_ILi0EEESW_EEEEENS5_IJNS4_10UnderscoreESZ_SZ_EEEEENS4_13SM90_TMA_LOADENS4_14ComposedLayoutINS4_7SwizzleILi3ELi4ELi3EEENS4_18smem_ptr_flag_bitsILi16EEENST_INS5_IJNSA_ILi8EEESG_EEENS5_IJSG_SB_EEEEEEEvNS4_8identityES12_S1C_vS1D_EENS_8epilogue10collective18CollectiveEpilogueINS1F_22Sm90TmaWarpSpecializedILi4ELi2ELi16ELb1ELb0EEEJSH_NS5_IJSF_NSA_ILi32EEEEEESI_SJ_SI_SJ_NS1F_6fusion15FusionCallbacksIS1J_NS1M_13LinCombEltActINS1F_6thread4GELUESI_fSI_fLNS_15FloatRoundStyleE2EEESH_S1L_JEEES12_NS13_INS14_ILi2ELi4ELi3EEES17_NST_INS5_IJS18_S1K_EEENS5_IJS1K_SB_EEEEEEENS4_17SM75_U32x4_LDSM_NENS4_14SM90_TMA_STOREES1Y_NS4_17SM90_U32x4_STSM_NENS4_9Copy_AtomIJS21_NS_6half_tEEEEvEEEvvEEEEvNT_6ParamsE,(.L_x_192 - _ZN7cutlass13device_kernelINS_4gemm6kernel13GemmUniversalIN4cute5tupleIJiiiiEEENS1_10collective13CollectiveMmaINS1_34MainloopSm90TmaGmmaWarpSpecializedILi6ENS5_IJNS4_1CILi1EEESB_SB_EEENS1_35KernelTmaWarpSpecializedCooperativeEEENS5_IJNSA_ILi128EEESF_NSA_ILi64EEEEEENS_10bfloat16_tENS5_IJlSB_lEEESI_SJ_NS4_8TiledMMAINS4_8MMA_AtomIJNS4_4SM904GMMA28MMA_64x128x16_F32BF16BF16_SSILNSN_5MajorE0ELSP_0ELNSN_7ScaleInE1ELSQ_1EEEEEENS4_6LayoutINS5_IJNSA_ILi2EEESB_SB_EEENS5_IJSB_NSA_ILi0EEESW_EEEEENS5_IJNS4_10UnderscoreESZ_SZ_EEEEENS4_13SM90_TMA_LOADENS4_14ComposedLayoutINS4_7SwizzleILi3ELi4ELi3EEENS4_18smem_ptr_flag_bitsILi16EEENST_INS5_IJNSA_ILi8EEESG_EEENS5_IJSG_SB_EEEEEEEvNS4_8identityES12_S1C_vS1D_EENS_8epilogue10collective18CollectiveEpilogueINS1F_22Sm90TmaWarpSpecializedILi4ELi2ELi16ELb1ELb0EEEJSH_NS5_IJSF_NSA_ILi32EEEEEESI_SJ_SI_SJ_NS1F_6fusion15FusionCallbacksIS1J_NS1M_13LinCombEltActINS1F_6thread4GELUESI_fSI_fLNS_15FloatRoundStyleE2EEESH_S1L_JEEES12_NS13_INS14_ILi2ELi4ELi3EEES17_NST_INS5_IJS18_S1K_EEENS5_IJS1K_SB_EEEEEEENS4_17SM75_U32x4_LDSM_NENS4_14SM90_TMA_STOREES1Y_NS4_17SM90_U32x4_STSM_NENS4_9Copy_AtomIJS21_NS_6half_tEEEEvEEEvvEEEEvNT_6ParamsE)
        .other          _ZN7cutlass13device_kernelINS_4gemm6kernel13GemmUniversalIN4cute5tupleIJiiiiEEENS1_10collective13CollectiveMmaINS1_34MainloopSm90TmaGmmaWarpSpecializedILi6ENS5_IJNS4_1CILi1EEESB_SB_EEENS1_35KernelTmaWarpSpecializedCooperativeEEENS5_IJNSA_ILi128EEESF_NSA_ILi64EEEEEENS_10bfloat16_tENS5_IJlSB_lEEESI_SJ_NS4_8TiledMMAINS4_8MMA_AtomIJNS4_4SM904GMMA28MMA_64x128x16_F32BF16BF16_SSILNSN_5MajorE0ELSP_0ELNSN_7ScaleInE1ELSQ_1EEEEEENS4_6LayoutINS5_IJNSA_ILi2EEESB_SB_EEENS5_IJSB_NSA_ILi0EEESW_EEEEENS5_IJNS4_10UnderscoreESZ_SZ_EEEEENS4_13SM90_TMA_LOADENS4_14ComposedLayoutINS4_7SwizzleILi3ELi4ELi3EEENS4_18smem_ptr_flag_bitsILi16EEENST_INS5_IJNSA_ILi8EEESG_EEENS5_IJSG_SB_EEEEEEEvNS4_8identityES12_S1C_vS1D_EENS_8epilogue10collective18CollectiveEpilogueINS1F_22Sm90TmaWarpSpecializedILi4ELi2ELi16ELb1ELb0EEEJSH_NS5_IJSF_NSA_ILi32EEEEEESI_SJ_SI_SJ_NS1F_6fusion15FusionCallbacksIS1J_NS1M_13LinCombEltActINS1F_6thread4GELUESI_fSI_fLNS_15FloatRoundStyleE2EEESH_S1L_JEEES12_NS13_INS14_ILi2ELi4ELi3EEES17_NST_INS5_IJS18_S1K_EEENS5_IJS1K_SB_EEEEEEENS4_17SM75_U32x4_LDSM_NENS4_14SM90_TMA_STOREES1Y_NS4_17SM90_U32x4_STSM_NENS4_9Copy_AtomIJS21_NS_6half_tEEEEvEEEvvEEEEvNT_6ParamsE,@"STO_CUDA_ENTRY STV_DEFAULT"
_ZN7cutlass13device_kernelINS_4gemm6kernel13GemmUniversalIN4cute5tupleIJiiiiEEENS1_10collective13CollectiveMmaINS1_34MainloopSm90TmaGmmaWarpSpecializedILi6ENS5_IJNS4_1CILi1EEESB_SB_EEENS1_35KernelTmaWarpSpecializedCooperativeEEENS5_IJNSA_ILi128EEESF_NSA_ILi64EEEEEENS_10bfloat16_tENS5_IJlSB_lEEESI_SJ_NS4_8TiledMMAINS4_8MMA_AtomIJNS4_4SM904GMMA28MMA_64x128x16_F32BF16BF16_SSILNSN_5MajorE0ELSP_0ELNSN_7ScaleInE1ELSQ_1EEEEEENS4_6LayoutINS5_IJNSA_ILi2EEESB_SB_EEENS5_IJSB_NSA_ILi0EEESW_EEEEENS5_IJNS4_10UnderscoreESZ_SZ_EEEEENS4_13SM90_TMA_LOADENS4_14ComposedLayoutINS4_7SwizzleILi3ELi4ELi3EEENS4_18smem_ptr_flag_bitsILi16EEENST_INS5_IJNSA_ILi8EEESG_EEENS5_IJSG_SB_EEEEEEEvNS4_8identityES12_S1C_vS1D_EENS_8epilogue10collective18CollectiveEpilogueINS1F_22Sm90TmaWarpSpecializedILi4ELi2ELi16ELb1ELb0EEEJSH_NS5_IJSF_NSA_ILi32EEEEEESI_SJ_SI_SJ_NS1F_6fusion15FusionCallbacksIS1J_NS1M_13LinCombEltActINS1F_6thread4GELUESI_fSI_fLNS_15FloatRoundStyleE2EEESH_S1L_JEEES12_NS13_INS14_ILi2ELi4ELi3EEES17_NST_INS5_IJS18_S1K_EEENS5_IJS1K_SB_EEEEEEENS4_17SM75_U32x4_LDSM_NENS4_14SM90_TMA_STOREES1Y_NS4_17SM90_U32x4_STSM_NENS4_9Copy_AtomIJS21_NS_6half_tEEEEvEEEvvEEEEvNT_6ParamsE:
[----:B------:R-:W1:Y:S01]  /*0000*/  LDC R1, c[0x0][0x28] ;  /* 0x00000a00ff017b82 */ /* 0x000e620000000800 */
[----:B------:R-:W2:Y:S07]  /*0010*/  S2R R18, SR_TID.X ;  /* 0x0000000000127919 */ /* 0x000eae0000002100 */
[----:B------:R-:W3:Y:S01]  /*0020*/  LDC.64 R4, c[0x0][0x588] ;  /* 0x00016200ff047b82 */ /* 0x000ee20000000a00 */
[----:B------:R-:W-:Y:S01]  /*0030*/  ELECT P0, URZ, PT ;  /* 0x00000000003f782f */ /* 0x000fe20003800000 */
[----:B------:R-:W-:Y:S01]  /*0040*/  BSSY B0, `(.L_x_0) ;  /* 0x0000016000007945 */ /* 0x000fe20003800000 */
[----:B--2---:R-:W-:-:S02]  /*0050*/  SHF.R.U32.HI R6, RZ, 0x5, R18 ;  /* 0x00000005ff067819 */ /* 0x004fc40000011612 */
[----:B------:R-:W-:-:S03]  /*0060*/  SHF.R.U32.HI R2, RZ, 0x7, R18 ;  /* 0x00000007ff027819 */ /* 0x000fc60000011612 */
[----:B------:R-:W2:Y:S04]  /*0070*/  SHFL.IDX PT, R0, R6, RZ, 0x1f ;  /* 0x00001fff06007589 */ /* 0x000ea800000e0000 */
[----:B------:R4:W1:Y:S01]  /*0080*/  SHFL.IDX PT, R10, R2, RZ, 0x1f ;  /* 0x00001fff020a7589 */ /* 0x00086200000e0000 */
[----:B--2---:R-:W-:Y:S02]  /*0090*/  ISETP.NE.OR P0, PT, R0, RZ, !P0 ;  /* 0x000000ff0000720c */ /* 0x004fe40004705670 */
[----:B------:R-:W-:-:S11]  /*00a0*/  SHF.R.S32.HI R3, RZ, 0x1f, R0 ;  /* 0x0000001fff037819 */ /* 0x000fd60000011400 */
[----:B-1-34-:R-:W-:Y:S05]  /*00b0*/  @P0 BRA `(.L_x_1) ;  /* 0x0000000000380947 */ /* 0x01afea0003800000 */
[----:B------:R-:W-:Y:S02]  /*00c0*/  ULDC.64 UR4, c[0x0][0x198] ;  /* 0x0000660000047ab9 */ /* 0x000fe40000000a00 */
[----:B------:R-:W-:Y:S02]  /*00d0*/  UIADD3 UR6, UP0, UR4, 0xf0, URZ ;  /* 0x000000f004067890 */ /* 0x000fe4000ff1e03f */
[----:B------:R-:W-:Y:S02]  /*00e0*/  UIADD3 UR8, UP1, UR4, 0x1f0, URZ ;  /* 0x000001f004087890 */ /* 0x000fe4000ff3e03f */
[----:B------:R-:W-:Y:S02]  /*00f0*/  UIADD3 UR10, UP2, UR4, 0x3f0, URZ ;  /* 0x000003f0040a7890 */ /* 0x000fe4000ff5e03f */
[----:B------:R-:W-:Y:S02]  /*0100*/  UIADD3 UR4, UP3, UR4, 0x4f0, URZ ;  /* 0x000004f004047890 */ /* 0x000fe4000ff7e03f */
[----:B------:R-:W-:-:S02]  /*0110*/  UIADD3.X UR7, URZ, UR5, URZ, UP0, !UPT ;  /* 0x000000053f077290 */ /* 0x000fc400087fe43f */
[----:B------:R-:W-:Y:S02]  /*0120*/  UIADD3.X UR9, URZ, UR5, URZ, UP1, !UPT ;  /* 0x000000053f097290 */ /* 0x000fe40008ffe43f */
[----:B------:R-:W-:Y:S02]  /*0130*/  UIADD3.X UR11, URZ, UR5, URZ, UP2, !UPT ;  /* 0x000000053f0b7290 */ /* 0x000fe400097fe43f */
[----:B------:R-:W-:-:S03]  /*0140*/  UIADD3.X UR5, URZ, UR5, URZ, UP3, !UPT ;  /* 0x000000053f057290 */ /* 0x000fc60009ffe43f */
[----:B------:R1:W-:Y:S02]  /*0150*/  UTMACCTL.PF [UR6] ;  /* 0x00000000060079b9 */ /* 0x0003e40008040000 */
[----:B------:R1:W-:Y:S02]  /*0160*/  UTMACCTL.PF [UR8] ;  /* 0x00000000080079b9 */ /* 0x0003e40008040000 */
[----:B------:R1:W-:Y:S02]  /*0170*/  UTMACCTL.PF [UR10] ;  /* 0x000000000a0079b9 */ /* 0x0003e40008040000 */
[----:B------:R1:W-:Y:S02]  /*0180*/  UTMACCTL.PF [UR4] ;  /* 0x00000000040079b9 */ /* 0x0003e40008040000 */
[----:B-1----:R-:W-:Y:S01]  /*0190*/  NOP ;  /* 0x0000000000007918 */ /* 0x002fe20000000000 */
.L_x_1:
[----:B------:R-:W-:Y:S05]  /*01a0*/  BSYNC B0 ;  /* 0x0000000000007941 */ /* 0x000fea0003800000 */
.L_x_0:
[----:B------:R-:W-:Y:S01]  /*01b0*/  ULDC.64 UR4, c[0x0][0x590] ;  /* 0x0001640000047ab9 */ /* 0x000fe20000000a00 */
[----:B------:R-:W-:Y:S01]  /*01c0*/  LEA.HI R3, R3, R0, RZ, 0x2 ;  /* 0x0000000003037211 */ /* 0x000fe200078f10ff */
[----:B------:R-:W-:Y:S01]  /*01d0*/  ULDC.64 UR40, c[0x0][0x208] ;  /* 0x0000820000287ab9 */ /* 0x000fe20000000a00 */
[----:B------:R-:W-:Y:S01]  /*01e0*/  ISETP.NE.U32.AND P2, PT, RZ, UR4, PT ;  /* 0x00000004ff007c0c */ /* 0x000fe2000bf45070 */
[----:B------:R-:W-:Y:S01]  /*01f0*/  IMAD.MOV.U32 R2, RZ, RZ, R4 ;  /* 0x000000ffff027224 */ /* 0x000fe200078e0004 */
[----:B------:R-:W-:Y:S02]  /*0200*/  LOP3.LUT R3, R3, 0xfffffffc, RZ, 0xc0, !PT ;  /* 0xfffffffc03037812 */ /* 0x000fe400078ec0ff */
[----:B------:R-:W-:Y:S02]  /*0210*/  ISETP.NE.AND.EX P3, PT, RZ, UR5, PT, P2 ;  /* 0x00000005ff007c0c */ /* 0x000fe4000bf65320 */
[----:B------:R-:W-:Y:S01]  /*0220*/  PRMT R7, RZ, 0x7610, R7 ;  /* 0x00007610ff077816 */ /* 0x000fe20000000007 */
[----:B------:R-:W-:-:S02]  /*0230*/  IMAD.IADD R0, R0, 0x1, -R3 ;  /* 0x0000000100007824 */ /* 0x000fc400078e0a03 */
[----:B------:R-:W-:-:S08]  /*0240*/  IMAD.MOV.U32 R3, RZ, RZ, R5 ;  /* 0x000000ffff037224 */ /* 0x000fd000078e0005 */
[----:B------:R-:W-:Y:S05]  /*0250*/  @P3 BRA `(.L_x_2) ;  /* 0x0000000000303947 */ /* 0x000fea0003800000 */
[----:B------:R-:W-:Y:S02]  /*0260*/  ULDC.64 UR6, c[0x0][0x588] ;  /* 0x0001620000067ab9 */ /* 0x000fe40000000a00 */
[----:B------:R-:W-:-:S04]  /*0270*/  ISETP.NE.U32.AND P0, PT, RZ, UR6, PT ;  /* 0x00000006ff007c0c */ /* 0x000fc8000bf05070 */
[----:B------:R-:W-:-:S13]  /*0280*/  ISETP.NE.AND.EX P0, PT, RZ, UR7, PT, P0 ;  /* 0x00000007ff007c0c */ /* 0x000fda000bf05300 */
[----:B------:R-:W-:Y:S05]  /*0290*/  @!P0 BRA `(.L_x_3) ;  /* 0x0000000000108947 */ /* 0x000fea0003800000 */
[----:B------:R-:W2:Y:S02]  /*02a0*/  LDG.E R7, desc[UR40][R2.64] ;  /* 0x0000002802077981 */ /* 0x000ea4000c1e1900 */
[----:B--2---:R-:W-:Y:S02]  /*02b0*/  FSETP.NEU.AND P1, PT, R7, RZ, PT ;  /* 0x000000ff0700720b */ /* 0x004fe40003f2d000 */
[----:B------:R-:W-:Y:S01]  /*02c0*/  MOV R7, 0x1 ;  /* 0x0000000100077802 */ /* 0x000fe20000000f00 */
[----:B------:R-:W-:Y:S10]  /*02d0*/  BRA `(.L_x_2) ;  /* 0x0000000000107947 */ /* 0x000ff40003800000 */
.L_x_3:
[----:B------:R-:W-:Y:S01]  /*02e0*/  ULDC UR6, c[0x0][0x580] ;  /* 0x0001600000067ab9 */ /* 0x000fe20000000800 */
[----:B------:R-:W-:Y:S01]  /*02f0*/  IMAD.MOV.U32 R7, RZ, RZ, 0x1 ;  /* 0x00000001ff077424 */ /* 0x000fe200078e00ff */
[----:B------:R-:W-:Y:S02]  /*0300*/  FSETP.NEU.AND P1, PT, RZ, UR6, PT ;  /* 0x00000006ff007c0b */ /* 0x000fe4000bf2d000 */
[----:B------:R-:W-:-:S11]  /*0310*/  CS2R R2, SRZ ;  /* 0x0000000000027805 */ /* 0x000fd6000001ff00 */
.L_x_2:
[----:B------:R-:W-:Y:S02]  /*0320*/  ISETP.NE.U32.AND P4, PT, R2, RZ, PT ;  /* 0x000000ff0200720c */ /* 0x000fe40003f85070 */
[----:B------:R-:W-:Y:S02]  /*0330*/  ISETP.NE.AND.EX P5, PT, RZ, UR5, PT, P2 ;  /* 0x00000005ff007c0c */ /* 0x000fe4000bfa5320 */
[----:B------:R-:W-:Y:S02]  /*0340*/  ISETP.NE.AND.EX P2, PT, R3, RZ, PT, P4 ;  /* 0x000000ff0300720c */ /* 0x000fe40003f45340 */
[----:B------:R-:W-:-:S11]  /*0350*/  PLOP3.LUT P0, PT, PT, PT, PT, 0x8, 0x0 ;  /* 0x000000000000781c */ /* 0x000fd60003f0e170 */
[----:B------:R-:W-:Y:S05]  /*0360*/  @P2 BRA P5, `(.L_x_4) ;  /* 0x0000000000342947 */ /* 0x000fea0002800000 */
[----:B------:R-:W-:-:S04]  /*0370*/  ISETP.NE.U32.AND P0, PT, RZ, UR4, PT ;  /* 0x00000004ff007c0c */ /* 0x000fc8000bf05070 */
[----:B------:R-:W-:-:S13]  /*0380*/  ISETP.NE.AND.EX P0, PT, RZ, UR5, PT, P0 ;  /* 0x00000005ff007c0c */ /* 0x000fda000bf05300 */
[----:B------:R-:W-:Y:S05]  /*0390*/  @!P0 BRA `(.L_x_5) ;  /* 0x0000000000248947 */ /* 0x000fea0003800000 */
[----:B------:R-:W-:Y:S02]  /*03a0*/  PRMT R7, R7, 0x9910, RZ ;  /* 0x0000991007077816 */ /* 0x000fe400000000ff */
[----:B------:R-:W-:Y:S02]  /*03b0*/  ISETP.NE.U32.AND P0, PT, R2, RZ, PT ;  /* 0x000000ff0200720c */ /* 0x000fe40003f05070 */
[----:B------:R-:W-:Y:S02]  /*03c0*/  ISETP.NE.AND P2, PT, R7, RZ, PT ;  /* 0x000000ff0700720c */ /* 0x000fe40003f45270 */
[----:B------:R-:W-:Y:S02]  /*03d0*/  ISETP.NE.AND.EX P0, PT, R3, RZ, PT, P0 ;  /* 0x000000ff0300720c */ /* 0x000fe40003f05300 */
[----:B------:R-:W-:-:S09]  /*03e0*/  SEL R2, RZ, 0xffffffff, P1 ;  /* 0xffffffffff027807 */ /* 0x000fd20000800000 */
[----:B------:R-:W-:-:S04]  /*03f0*/  @!P2 SEL R2, RZ, 0xffffffff, P0 ;  /* 0xffffffffff02a807 */ /* 0x000fc80000000000 */
[----:B------:R-:W-:-:S04]  /*0400*/  LOP3.LUT R2, R2, 0x1, RZ, 0xc0, !PT ;  /* 0x0000000102027812 */ /* 0x000fc800078ec0ff */
[----:B------:R-:W-:Y:S01]  /*0410*/  ISETP.EQ.U32.AND P0, PT, R2, 0x1, PT ;  /* 0x000000010200780c */ /* 0x000fe20003f02070 */
[----:B------:R-:W-:-:S12]  /*0420*/  BRA `(.L_x_4) ;  /* 0x0000000000047947 */ /* 0x000fd80003800000 */
.L_x_5:
[----:B------:R-:W-:-:S13]  /*0430*/  PLOP3.LUT P0, PT, P1, PT, PT, 0x8, 0x0 ;  /* 0x000000000000781c */ /* 0x000fda0000f0e170 */
.L_x_4:
[----:B------:R-:W1:Y:S02]  /*0440*/  SHFL.IDX PT, R2, R6, RZ, 0x1f ;  /* 0x00001fff06027589 */ /* 0x000e6400000e0000 */
[----:B-1----:R-:W-:-:S13]  /*0450*/  ISETP.NE.AND P1, PT, R2, RZ, PT ;  /* 0x000000ff0200720c */ /* 0x002fda0003f25270 */
[----:B------:R-:W-:Y:S05]  /*0460*/  @P1 BRA `(.L_x_6) ;  /* 0x0000000000681947 */ /* 0x000fea0003800000 */
[----:B------:R-:W1:Y:S01]  /*0470*/  S2UR UR8, SR_CgaCtaId ;  /* 0x00000000000879c3 */ /* 0x000e620000008800 */
[----:B------:R-:W-:Y:S01]  /*0480*/  UMOV UR4, 0x400 ;  /* 0x0000040000047882 */ /* 0x000fe20000000000 */
[----:B------:R-:W-:Y:S01]  /*0490*/  UMOV UR5, 0x1 ;  /* 0x0000000100057882 */ /* 0x000fe20000000000 */
[----:B------:R-:W-:Y:S01]  /*04a0*/  UMOV UR6, 0x100 ;  /* 0x0000010000067882 */ /* 0x000fe20000000000 */
[----:B------:R-:W-:Y:S01]  /*04b0*/  ELECT P1, URZ, PT ;  /* 0x00000000003f782f */ /* 0x000fe20003820000 */
[----:B------:R-:W-:-:S04]  /*04c0*/  UIADD3 UR6, -UR6, 0x100000, URZ ;  /* 0x0010000006067890 */ /* 0x000fc8000fffe13f */
[----:B------:R-:W-:Y:S02]  /*04d0*/  USHF.L.U32 UR7, UR6, 0xb, URZ ;  /* 0x0000000b06077899 */ /* 0x000fe4000800063f */
[----:B------:R-:W-:Y:S02]  /*04e0*/  USHF.L.U32 UR6, UR6, 0x1, URZ ;  /* 0x0000000106067899 */ /* 0x000fe4000800063f */
[----:B-1----:R-:W-:Y:S02]  /*04f0*/  ULEA UR8, UR8, UR4, 0x18 ;  /* 0x0000000408087291 */ /* 0x002fe4000f8ec03f */
[----:B------:R-:W-:-:S04]  /*0500*/  UIADD3 UR4, -UR5, 0x100000, URZ ;  /* 0x0010000005047890 */ /* 0x000fc8000fffe13f */
[----:B------:R-:W-:Y:S02]  /*0510*/  USHF.L.U32 UR5, UR4, 0xb, URZ ;  /* 0x0000000b04057899 */ /* 0x000fe4000800063f */
[----:B------:R-:W-:Y:S01]  /*0520*/  USHF.L.U32 UR4, UR4, 0x1, URZ ;  /* 0x0000000104047899 */ /* 0x000fe2000800063f */
[----:B------:R-:W1:Y:S11]  /*0530*/  FENCE.VIEW.ASYNC.S ;  /* 0x00000000000073c6 */ /* 0x000e760000000000 */
[----:B-1----:R1:W2:Y:S01]  /*0540*/  SYNCS.EXCH.64 URZ, [UR8], UR4 ;  /* 0x00000004083f75b2 */ /* 0x0022a20008000100 */
[----:B------:R1:W3:Y:S01]  /*0550*/  SYNCS.EXCH.64 URZ, [UR8+0x30], UR6 ;  /* 0x00003006083f75b2 */ /* 0x0002e20008000100 */
[----:B------:R1:W4:Y:S01]  /*0560*/  SYNCS.EXCH.64 URZ, [UR8+0x8], UR4 ;  /* 0x00000804083f75b2 */ /* 0x0003220008000100 */
[----:B------:R1:W1:Y:S01]  /*0570*/  SYNCS.EXCH.64 URZ, [UR8+0x38], UR6 ;  /* 0x00003806083f75b2 */ /* 0x0002620008000100 */
        /* <DEDUP_REMOVED lines=8> */
[----:B------:R-:W-:Y:S01]  /*0600*/  NOP ;  /* 0x0000000000007918 */ /* 0x000fe20000000000 */
.L_x_6:
[----:B------:R-:W5:Y:S01]  /*0610*/  SHFL.IDX PT, R3, R6, RZ, 0x1f ;  /* 0x00001fff06037589 */ /* 0x000f6200000e0000 */
[----:B------:R-:W1:Y:S01]  /*0620*/  LDC R2, c[0x0][0x904] ;  /* 0x00024100ff027b82 */ /* 0x000e620000000800 */
[----:B------:R-:W-:Y:S01]  /*0630*/  NOP ;  /* 0x0000000000007918 */ /* 0x000fe20000000000 */
[----:B-----5:R-:W-:-:S13]  /*0640*/  ISETP.NE.AND P1, PT, R3, RZ, PT ;  /* 0x000000ff0300720c */ /* 0x020fda0003f25270 */
[----:B------:R-:W-:Y:S05]  /*0650*/  @P1 BRA `(.L_x_7) ;  /* 0x0000000000581947 */ /* 0x000fea0003800000 */
[----:B-1----:R-:W1:Y:S01]  /*0660*/  S2UR UR5, SR_CgaCtaId ;  /* 0x00000000000579c3 */ /* 0x002e620000008800 */
[----:B------:R-:W-:Y:S01]  /*0670*/  UMOV UR4, 0x400 ;  /* 0x0000040000047882 */ /* 0x000fe20000000000 */
[----:B------:R-:W-:Y:S01]  /*0680*/  UMOV UR6, 0x20 ;  /* 0x0000002000067882 */ /* 0x000fe20000000000 */
[----:B------:R-:W-:Y:S01]  /*0690*/  UMOV UR7, 0x100 ;  /* 0x0000010000077882 */ /* 0x000fe20000000000 */
[----:B------:R-:W-:Y:S01]  /*06a0*/  ELECT P1, URZ, PT ;  /* 0x00000000003f782f */ /* 0x000fe20003820000 */
[----:B-1----:R-:W-:Y:S02]  /*06b0*/  ULEA UR8, UR5, UR4, 0x18 ;  /* 0x0000000405087291 */ /* 0x002fe4000f8ec03f */
[----:B------:R-:W-:-:S04]  /*06c0*/  UIADD3 UR4, -UR6, 0x100000, URZ ;  /* 0x0010000006047890 */ /* 0x000fc8000fffe13f */
[----:B------:R-:W-:Y:S02]  /*06d0*/  USHF.L.U32 UR5, UR4, 0xb, URZ ;  /* 0x0000000b04057899 */ /* 0x000fe4000800063f */
[----:B------:R-:W-:Y:S02]  /*06e0*/  USHF.L.U32 UR4, UR4, 0x1, URZ ;  /* 0x0000000104047899 */ /* 0x000fe4000800063f */
[----:B------:R-:W-:-:S04]  /*06f0*/  UIADD3 UR6, -UR7, 0x100000, URZ ;  /* 0x0010000007067890 */ /* 0x000fc8000fffe13f */
[----:B------:R-:W-:Y:S02]  /*0700*/  USHF.L.U32 UR7, UR6, 0xb, URZ ;  /* 0x0000000b06077899 */ /* 0x000fe4000800063f */
[----:B------:R-:W-:Y:S01]  /*0710*/  USHF.L.U32 UR6, UR6, 0x1, URZ ;  /* 0x0000000106067899 */ /* 0x000fe2000800063f */
[----:B------:R-:W1:Y:S03]  /*0720*/  FENCE.VIEW.ASYNC.S ;  /* 0x00000000000073c6 */ /* 0x000e660000000000 */
[----:B-1----:R1:W1:Y:S08]  /*0730*/  SYNCS.EXCH.64 URZ, [UR8+0x60], UR4 ;  /* 0x00006004083f75b2 */ /* 0x0022700008000100 */
        /* <DEDUP_REMOVED lines=8> */
.L_x_7:
[----:B------:R-:W5:Y:S01]  /*07c0*/  SHFL.IDX PT, R6, R6, RZ, 0x1f ;  /* 0x00001fff06067589 */ /* 0x000f6200000e0000 */
[----:B-1----:R-:W-:Y:S02]  /*07d0*/  ISETP.NE.AND P6, PT, R2, 0x1, PT ;  /* 0x000000010200780c */ /* 0x002fe40003fc5270 */
[----:B------:R-:W-:Y:S01]  /*07e0*/  ELECT P1, URZ, PT ;  /* 0x00000000003f782f */ /* 0x000fe20003820000 */
[----:B------:R-:W1:Y:S01]  /*07f0*/  S2UR UR36, SR_CgaCtaId ;  /* 0x00000000002479c3 */ /* 0x000e620000008800 */
[----:B------:R-:W2:Y:S01]  /*0800*/  S2R R3, SR_CTAID.Y ;  /* 0x0000000000037919 */ /* 0x000ea20000002600 */
[----:B------:R-:W-:Y:S01]  /*0810*/  UMOV UR4, 0x20 ;  /* 0x0000002000047882 */ /* 0x000fe20000000000 */
[----:B------:R-:W-:Y:S01]  /*0820*/  ISETP.NE.AND P4, PT, R0, RZ, PT ;  /* 0x000000ff0000720c */ /* 0x000fe20003f85270 */
[----:B------:R-:W-:Y:S01]  /*0830*/  NOP ;  /* 0x0000000000007918 */ /* 0x000fe20000000000 */
[----:B------:R-:W3:Y:S01]  /*0840*/  S2R R8, SR_CTAID.X ;  /* 0x0000000000087919 */ /* 0x000ee20000002500 */
[----:B------:R-:W-:Y:S01]  /*0850*/  P2R R7, PR, RZ, 0x40 ;  /* 0x00000040ff077803 */ /* 0x000fe20000000000 */
[----:B------:R-:W-:Y:S01]  /*0860*/  IMAD.MOV.U32 R9, RZ, RZ, RZ ;  /* 0x000000ffff097224 */ /* 0x000fe200078e00ff */
[----:B------:R-:W-:Y:S02]  /*0870*/  BSSY B6, `(.L_x_8) ;  /* 0x0000d31000067945 */ /* 0x000fe40003800000 */
[----:B------:R-:W3:Y:S01]  /*0880*/  @P6 LDC R17, c[0x0][0x10] ;  /* 0x00000400ff116b82 */ /* 0x000ee20000000800 */
[----:B------:R-:W-:-:S07]  /*0890*/  @P6 IMAD.MOV.U32 R7, RZ, RZ, RZ ;  /* 0x000000ffff076224 */ /* 0x000fce00078e00ff */
[----:B------:R-:W4:Y:S01]  /*08a0*/  @!P6 LDC R11, c[0x0][0xc] ;  /* 0x00000300ff0beb82 */ /* 0x000f220000000800 */
[----:B-----5:R-:W-:Y:S02]  /*08b0*/  ISETP.NE.OR P2, PT, R6, RZ, !P1 ;  /* 0x000000ff0600720c */ /* 0x020fe40004f45670 */
[----:B------:R-:W-:-:S04]  /*08c0*/  ISETP.EQ.OR P1, PT, R0, 0x3, !P4 ;  /* 0x000000030000780c */ /* 0x000fc80006722670 */
[----:B------:R-:W-:-:S04]  /*08d0*/  ISETP.EQ.AND P1, PT, R10, RZ, P1 ;  /* 0x000000ff0a00720c */ /* 0x000fc80000f22270 */
[----:B------:R-:W-:Y:S01]  /*08e0*/  SEL R22, RZ, 0x1, !P1 ;  /* 0x00000001ff167807 */ /* 0x000fe20004800000 */
[----:B--2---:R-:W-:Y:S02]  /*08f0*/  @P6 IMAD.MOV.U32 R6, RZ, RZ, R3 ;  /* 0x000000ffff066224 */ /* 0x004fe400078e0003 */
[----:B------:R-:W-:Y:S01]  /*0900*/  VOTEU.ALL UP0, P2 ;  /* 0x00000000003f7886 */ /* 0x000fe20001000000 */
[----:B------:R-:W-:Y:S01]  /*0910*/  VOTEU.ALL UP1, P2 ;  /* 0x00000000003f7886 */ /* 0x000fe20001020000 */
[----:B---3--:R-:W-:Y:S01]  /*0920*/  @P6 IMAD.WIDE.U32 R16, R8, R17, R6 ;  /* 0x0000001108106225 */ /* 0x008fe200078e0006 */
[----:B------:R-:W-:Y:S02]  /*0930*/  @P6 MOV R7, RZ ;  /* 0x000000ff00076202 */ /* 0x000fe40000000f00 */
[----:B------:R-:W-:Y:S01]  /*0940*/  @!UP0 UMOV UR6, 0x400 ;  /* 0x0000040000068882 */ /* 0x000fe20000000000 */
[----:B------:R-:W-:-:S04]  /*0950*/  @!UP0 UIADD3 UR4, -UR4, 0x100000, URZ ;  /* 0x0010000004048890 */ /* 0x000fc8000fffe13f */
[----:B------:R-:W-:Y:S02]  /*0960*/  @!UP0 USHF.L.U32 UR5, UR4, 0xb, URZ ;  /* 0x0000000b04058899 */ /* 0x000fe4000800063f */
[----:B------:R-:W-:Y:S02]  /*0970*/  @!UP0 USHF.L.U32 UR4, UR4, 0x1, URZ ;  /* 0x0000000104048899 */ /* 0x000fe4000800063f */
[----:B-1----:R-:W-:Y:S01]  /*0980*/  @!UP0 ULEA UR8, UR36, UR6, 0x18 ;  /* 0x0000000624088291 */ /* 0x002fe2000f8ec03f */
[----:B------:R-:W-:Y:S01]  /*0990*/  @P6 IMAD.IADD R17, R17, 0x1, R7 ;  /* 0x0000000111116824 */ /* 0x000fe200078e0207 */
[----:B------:R-:W-:Y:S01]  /*09a0*/  VOTEU.ALL UP0, P2 ;  /* 0x00000000003f7886 */ /* 0x000fe20001000000 */
[C---:B------:R-:W-:Y:S01]  /*09b0*/  ISETP.NE.AND P2, PT, R10.reuse, RZ, PT ;  /* 0x000000ff0a00720c */ /* 0x040fe20003f45270 */
[----:B------:R-:W-:Y:S01]  /*09c0*/  ULDC UR6, c[0x0][0xc] ;  /* 0x0000030000067ab9 */ /* 0x000fe20000000800 */
[----:B------:R-:W-:Y:S01]  /*09d0*/  ULDC UR7, c[0x0][0x10] ;  /* 0x0000040000077ab9 */ /* 0x000fe20000000800 */
[----:B------:R-:W-:Y:S01]  /*09e0*/  VIADD R10, R10, 0xffffffff ;  /* 0xffffffff0a0a7836 */ /* 0x000fe20000000000 */
[----:B------:R-:W-:Y:S01]  /*09f0*/  ISETP.EQ.AND P5, PT, R0, 0x2, !P2 ;  /* 0x000000020000780c */ /* 0x000fe200057a2270 */
[----:B----4-:R-:W-:-:S03]  /*0a00*/  @!P6 IMAD.WIDE.U32 R6, R11, R3, R8 ;  /* 0x000000030b06e225 */ /* 0x010fc600078e0008 */
[----:B------:R-:W-:Y:S01]  /*0a10*/  ISETP.GE.U32.AND P1, PT, R10, 0x2, PT ;  /* 0x000000020a00780c */ /* 0x000fe20003f26070 */
[----:B------:R-:W1:Y:S02]  /*0a20*/  FENCE.VIEW.ASYNC.S ;  /* 0x00000000000073c6 */ /* 0x000e640000000000 */
[----:B-1----:R-:W1:Y:S01]  /*0a30*/  @!UP0 SYNCS.EXCH.64 URZ, [UR8+0xa0], UR4 ;  /* 0x0000a004083f85b2 */ /* 0x002e620008000100 */
[----:B------:R-:W-:Y:S01]  /*0a40*/  SEL R19, RZ, 0x1, !P5 ;  /* 0x00000001ff137807 */ /* 0x000fe20006800000 */
[----:B------:R-:W-:Y:S01]  /*0a50*/  @!P6 IMAD.MOV.U32 R17, RZ, RZ, R7 ;  /* 0x000000ffff11e224 */ /* 0x000fe200078e0007 */
[----:B------:R-:W-:Y:S02]  /*0a60*/  @!P6 MOV R16, R6 ;  /* 0x000000060010e202 */ /* 0x000fe40000000f00 */
[----:B------:R-:W-:Y:S02]  /*0a70*/  SEL R19, R19, 0x2, P1 ;  /* 0x0000000213137807 */ /* 0x000fe40000800000 */
[----:B------:R-:W-:Y:S01]  /*0a80*/  SEL R22, R22, 0x2, P1 ;  /* 0x0000000216167807 */ /* 0x000fe20000800000 */
[----:B------:R2:W1:Y:S01]  /*0a90*/  @!UP1 SYNCS.EXCH.64 URZ, [UR8+0xa8], UR4 ;  /* 0x0000a804083f95b2 */ /* 0x0004620008000100 */
[----:B------:R-:W-:Y:S01]  /*0aa0*/  NOP ;  /* 0x0000000000007918 */ /* 0x000fe20000000000 */
[----:B--2---:R-:W-:-:S03]  /*0ab0*/  UIMAD.WIDE.U32 UR4, UR6, UR7, URZ ;  /* 0x00000007060472a5 */ /* 0x004fc6000f8e003f */
[----:B------:R-:W-:Y:S02]  /*0ac0*/  ULDC UR6, c[0x0][0x14] ;  /* 0x0000050000067ab9 */ /* 0x000fe40000000800 */
[----:B------:R-:W-:Y:S02]  /*0ad0*/  UIMAD.WIDE.U32 UR38, UR4, UR6, URZ ;  /* 0x00000006042672a5 */ /* 0x000fe4000f8e003f */
[----:B------:R-:W-:-:S04]  /*0ae0*/  UIMAD UR37, UR5, UR6, URZ ;  /* 0x00000006052572a4 */ /* 0x000fc8000f8e023f */
[----:B------:R-:W-:Y:S01]  /*0af0*/  UIADD3 UR37, UR39, UR37, URZ ;  /* 0x0000002527257290 */ /* 0x000fe2000fffe03f */
[----:B-1----:R-:W-:Y:S06]  /*0b00*/  BAR.SYNC.DEFER_BLOCKING 0x0 ;  /* 0x0000000000007b1d */ /* 0x002fec0000010000 */
[----:B------:R-:W-:Y:S05]  /*0b10*/  @!P2 BRA `(.L_x_9) ;  /* 0x000000a400c0a947 */ /* 0x000fea0003800000 */
[----:B------:R-:W-:-:S13]  /*0b20*/  ISETP.GT.U32.AND P0, PT, R10, 0x1, PT ;  /* 0x000000010a00780c */ /* 0x000fda0003f04070 */
[----:B------:R-:W-:Y:S05]  /*0b30*/  @P0 BRA `(.L_x_10) ;  /* 0x000000d000100947 */ /* 0x000fea0003800000 */
[----:B------:R-:W-:Y:S01]  /*0b40*/  ULDC.64 UR4, c[0x0][0x8f8] ;  /* 0x00023e0000047ab9 */ /* 0x000fe20000000a00 */
[----:B------:R-:W-:Y:S01]  /*0b50*/  UMOV UR47, 0xffffffff ;  /* 0xffffffff002f7882 */ /* 0x000fe20000000000 */
[----:B------:R-:W-:Y:S01]  /*0b60*/  ISETP.GE.U32.AND P0, PT, R16, UR4, PT ;  /* 0x0000000410007c0c */ /* 0x000fe2000bf06070 */
[----:B------:R-:W-:Y:S01]  /*0b70*/  IMAD.MOV.U32 R23, RZ, RZ, -0x1 ;  /* 0xffffffffff177424 */ /* 0x000fe200078e00ff */
[----:B------:R-:W-:Y:S01]  /*0b80*/  PRMT R88, RZ, 0x7610, R88 ;  /* 0x00007610ff587816 */ /* 0x000fe20000000058 */
[----:B------:R-:W-:Y:S01]  /*0b90*/  IMAD.MOV.U32 R93, RZ, RZ, -0x1 ;  /* 0xffffffffff5d7424 */ /* 0x000fe200078e00ff */
[----:B------:R-:W-:Y:S02]  /*0ba0*/  ISETP.GE.U32.AND.EX P0, PT, R17, UR5, PT, P0 ;  /* 0x0000000511007c0c */ /* 0x000fe4000bf06100 */
[----:B------:R-:W-:-:S11]  /*0bb0*/  PRMT R0, RZ, 0x7610, R0 ;  /* 0x00007610ff007816 */ /* 0x000fd60000000000 */
[----:B------:R-:W-:Y:S05]  /*0bc0*/  @P0 BRA `(.L_x_11) ;  /* 0x0000000400600947 */ /* 0x000fea0003800000 */
[----:B------:R-:W1:Y:S01]  /*0bd0*/  LDC.64 R14, c[0x0][0x8d0] ;  /* 0x00023400ff0e7b82 */ /* 0x000e620000000a00 */
[----:B------:R-:W-:Y:S01]  /*0be0*/  MOV R4, R16 ;  /* 0x0000001000047202 */ /* 0x000fe20000000f00 */
[----:B------:R-:W-:-:S06]  /*0bf0*/  IMAD.MOV.U32 R5, RZ, RZ, R17 ;  /* 0x000000ffff057224 */ /* 0x000fcc00078e0011 */
[----:B------:R-:W2:Y:S08]  /*0c00*/  LDC R0, c[0x0][0x8d8] ;  /* 0x00023600ff007b82 */ /* 0x000eb00000000800 */
[----:B------:R-:W3:Y:S01]  /*0c10*/  LDC.64 R20, c[0x0][0x8c8] ;  /* 0x00023200ff147b82 */ /* 0x000ee20000000a00 */
[----:B-1----:R-:W-:-:S04]  /*0c20*/  ISETP.NE.U32.AND P0, PT, R14, RZ, PT ;  /* 0x000000ff0e00720c */ /* 0x002fc80003f05070 */
[----:B------:R-:W-:-:S13]  /*0c30*/  ISETP.NE.AND.EX P0, PT, R15, RZ, PT, P0 ;  /* 0x000000ff0f00720c */ /* 0x000fda0003f05300 */
[----:B--23--:R-:W-:Y:S05]  /*0c40*/  @!P0 BRA `(.L_x_12) ;  /* 0x0000000000288947 */ /* 0x00cfea0003800000 */
[----:B------:R-:W1:Y:S02]  /*0c50*/  LDC R11, c[0x0][0x8dc] ;  /* 0x00023700ff0b7b82 */ /* 0x000e640000000800 */
[----:B-1----:R-:W-:-:S05]  /*0c60*/  IADD3 R11, P0, R16, R11, RZ ;  /* 0x0000000b100b7210 */ /* 0x002fca0007f1e0ff */
[----:B------:R-:W-:-:S04]  /*0c70*/  IMAD.X R13, RZ, RZ, R17, P0 ;  /* 0x000000ffff0d7224 */ /* 0x000fc800000e0611 */
[----:B------:R-:W-:-:S04]  /*0c80*/  IMAD.WIDE.U32 R4, R13, R14, RZ ;  /* 0x0000000e0d047225 */ /* 0x000fc800078e00ff */
[----:B------:R-:W-:-:S04]  /*0c90*/  IMAD.WIDE.U32 R6, P0, R11, R15, R4 ;  /* 0x0000000f0b067225 */ /* 0x000fc80007800004 */
[----:B------:R-:W-:Y:S01]  /*0ca0*/  IMAD.WIDE.U32 R4, R11, R14, RZ ;  /* 0x0000000e0b047225 */ /* 0x000fe200078e00ff */
[----:B------:R-:W-:-:S03]  /*0cb0*/  MOV R10, R7 ;  /* 0x00000007000a7202 */ /* 0x000fc60000000f00 */
[----:B------:R-:W-:Y:S01]  /*0cc0*/  IMAD.X R11, RZ, RZ, RZ, P0 ;  /* 0x000000ffff0b7224 */ /* 0x000fe200000e06ff */
[----:B------:R-:W-:-:S05]  /*0cd0*/  IADD3 RZ, P0, R5, R6, RZ ;  /* 0x0000000605ff7210 */ /* 0x000fca0007f1e0ff */
[----:B------:R-:W-:-:S08]  /*0ce0*/  IMAD.WIDE.U32.X R4, R13, R15, R10, P0 ;  /* 0x0000000f0d047225 */ /* 0x000fd000000e040a */
.L_x_12:
[-CC-:B------:R-:W-:Y:S01]  /*0cf0*/  SHF.R.U64 R25, R4, R0.reuse, R5.reuse ;  /* 0x0000000004197219 */ /* 0x180fe20000001205 */
[----:B------:R-:W1:Y:S01]  /*0d00*/  LDC.64 R26, c[0x0][0x8e8] ;  /* 0x00023a00ff1a7b82 */ /* 0x000e620000000a00 */
[----:B------:R-:W-:Y:S01]  /*0d10*/  SHF.R.U32.HI R4, RZ, R0, R5 ;  /* 0x00000000ff047219 */ /* 0x000fe20000011605 */
[----:B------:R-:W-:Y:S01]  /*0d20*/  ULDC UR4, c[0x0][0x150] ;  /* 0x0000540000047ab9 */ /* 0x000fe20000000800 */
[----:B------:R-:W-:Y:S02]  /*0d30*/  IADD3 R9, P0, RZ, -R25, RZ ;  /* 0x80000019ff097210 */ /* 0x000fe40007f1e0ff */
[----:B------:R-:W-:-:S03]  /*0d40*/  I2FP.F32.U32 R0, R8 ;  /* 0x0000000800007245 */ /* 0x000fc60000201000 */
[----:B------:R-:W2:Y:S01]  /*0d50*/  LDC R10, c[0x0][0x8c0] ;  /* 0x00023000ff0a7b82 */ /* 0x000ea20000000800 */
[----:B------:R-:W-:Y:S02]  /*0d60*/  IMAD.X R11, RZ, RZ, ~R4, P0 ;  /* 0x000000ffff0b7224 */ /* 0x000fe400000e0e04 */
[----:B------:R-:W-:Y:S01]  /*0d70*/  FMUL R0, R0, UR4 ;  /* 0x0000000400007c20 */ /* 0x000fe20008400000 */
[----:B------:R-:W-:Y:S01]  /*0d80*/  IMAD.WIDE.U32 R4, R9, R20, R16 ;  /* 0x0000001409047225 */ /* 0x000fe200078e0010 */
[----:B------:R-:W-:-:S03]  /*0d90*/  ULDC UR4, c[0x0][0x154] ;  /* 0x0000550000047ab9 */ /* 0x000fc60000000800 */
[----:B------:R-:W-:Y:S01]  /*0da0*/  IMAD R6, R11, R20, RZ ;  /* 0x000000140b067224 */ /* 0x000fe200078e02ff */
[----:B------:R-:W3:Y:S01]  /*0db0*/  LDC R7, c[0x0][0x144] ;  /* 0x00005100ff077b82 */ /* 0x000ee20000000800 */
[----:B------:R-:W4:Y:S02]  /*0dc0*/  F2I.U32.TRUNC.NTZ R0, R0 ;  /* 0x0000000000007305 */ /* 0x000f24000020f000 */
[----:B------:R-:W-:-:S04]  /*0dd0*/  IMAD R9, R9, R21, R6 ;  /* 0x0000001509097224 */ /* 0x000fc800078e0206 */
[----:B------:R-:W-:Y:S01]  /*0de0*/  IMAD.IADD R9, R5, 0x1, R9 ;  /* 0x0000000105097824 */ /* 0x000fe200078e0209 */
[----:B------:R-:W5:Y:S01]  /*0df0*/  LDC R12, c[0x0][0x8b0] ;  /* 0x00022c00ff0c7b82 */ /* 0x000f620000000800 */
[----:B-1----:R-:W-:-:S04]  /*0e00*/  ISETP.NE.U32.AND P0, PT, R26, RZ, PT ;  /* 0x000000ff1a00720c */ /* 0x002fc80003f05070 */
[----:B------:R-:W-:-:S03]  /*0e10*/  ISETP.NE.AND.EX P0, PT, R27, RZ, PT, P0 ;  /* 0x000000ff1b00720c */ /* 0x000fc60003f05300 */
[----:B------:R-:W1:Y:S01]  /*0e20*/  LDC R11, c[0x0][0x900] ;  /* 0x00024000ff0b7b82 */ /* 0x000e620000000800 */
[-CC-:B--2---:R-:W-:Y:S01]  /*0e30*/  SHF.R.U64 R20, R4, R10.reuse, R9.reuse ;  /* 0x0000000a04147219 */ /* 0x184fe20000001209 */
[----:B----4-:R-:W-:Y:S01]  /*0e40*/  IMAD.MOV R5, RZ, RZ, -R0 ;  /* 0x000000ffff057224 */ /* 0x010fe200078e0a00 */
[----:B------:R-:W-:Y:S02]  /*0e50*/  I2FP.F32.U32 R4, R3 ;  /* 0x0000000300047245 */ /* 0x000fe40000201000 */
[----:B------:R-:W-:Y:S01]  /*0e60*/  SHF.R.U32.HI R9, RZ, R10, R9 ;  /* 0x0000000aff097219 */ /* 0x000fe20000011609 */
[----:B------:R-:W-:Y:S02]  /*0e70*/  IMAD.MOV.U32 R10, RZ, RZ, 0x1 ;  /* 0x00000001ff0a7424 */ /* 0x000fe400078e00ff */
[----:B------:R-:W2:Y:S01]  /*0e80*/  LDC R14, c[0x0][0x148] ;  /* 0x00005200ff0e7b82 */ /* 0x000ea20000000800 */
[----:B---3--:R-:W-:Y:S02]  /*0e90*/  IMAD R0, R7, R5, R8 ;  /* 0x0000000507007224 */ /* 0x008fe400078e0208 */
[----:B------:R-:W-:Y:S01]  /*0ea0*/  FMUL R5, R4, UR4 ;  /* 0x0000000404057c20 */ /* 0x000fe20008400000 */
[----:B------:R-:W-:-:S04]  /*0eb0*/  MOV R4, 0xffffffff ;  /* 0xffffffff00047802 */ /* 0x000fc80000000f00 */
[----:B------:R-:W3:Y:S01]  /*0ec0*/  LDC R24, c[0x0][0x8a8] ;  /* 0x00022a00ff187b82 */ /* 0x000ee20000000800 */
[-CC-:B-----5:R-:W-:Y:S02]  /*0ed0*/  SHF.R.U64 R28, R20, R12.reuse, R9.reuse ;  /* 0x0000000c141c7219 */ /* 0x1a0fe40000001209 */
[----:B------:R-:W-:Y:S02]  /*0ee0*/  SHF.R.U32.HI R6, RZ, R12, R9 ;  /* 0x0000000cff067219 */ /* 0x000fe40000011609 */
[----:B------:R4:W1:Y:S03]  /*0ef0*/  F2I.U32.TRUNC.NTZ R12, R5 ;  /* 0x00000005000c7305 */ /* 0x000866000020f000 */
[----:B------:R-:W2:Y:S01]  /*0f00*/  LDC R15, c[0x0][0x8f0] ;  /* 0x00023c00ff0f7b82 */ /* 0x000ea20000000800 */
[-C--:B-1----:R-:W-:Y:S02]  /*0f10*/  SHF.R.U64 R30, R28, R11.reuse, R6 ;  /* 0x0000000b1c1e7219 */ /* 0x082fe40000001206 */
[----:B------:R-:W-:-:S02]  /*0f20*/  SHF.L.U32 R4, R4, R11, RZ ;  /* 0x0000000b04047219 */ /* 0x000fc400000006ff */
[-C--:B------:R-:W-:Y:S02]  /*0f30*/  SHF.R.U32.HI R6, RZ, R11.reuse, R6 ;  /* 0x0000000bff067219 */ /* 0x080fe40000011606 */
[----:B------:R-:W-:Y:S01]  /*0f40*/  SHF.L.U32 R10, R10, R11, RZ ;  /* 0x0000000b0a0a7219 */ /* 0x000fe200000006ff */
[----:B------:R-:W1:Y:S01]  /*0f50*/  LDC R21, c[0x0][0x8e0] ;  /* 0x00023800ff157b82 */ /* 0x000e620000000800 */
[----:B------:R-:W-:Y:S01]  /*0f60*/  LOP3.LUT R11, RZ, R4, RZ, 0x33, !PT ;  /* 0x00000004ff0b7212 */ /* 0x000fe200078e33ff */
[----:B------:R-:W-:Y:S02]  /*0f70*/  IMAD.MOV.U32 R4, RZ, RZ, R30 ;  /* 0x000000ffff047224 */ /* 0x000fe400078e001e */
[----:B----4-:R-:W-:-:S04]  /*0f80*/  IMAD.MOV.U32 R5, RZ, RZ, R6 ;  /* 0x000000ffff057224 */ /* 0x010fc800078e0006 */
[----:B------:R-:W4:Y:S01]  /*0f90*/  LDC R23, c[0x0][0x8b8] ;  /* 0x00022e00ff177b82 */ /* 0x000f220000000800 */
[----:B------:R-:W-:Y:S05]  /*0fa0*/  @!P0 BRA `(.L_x_13) ;  /* 0x0000000000288947 */ /* 0x000fea0003800000 */
[----:B------:R-:W5:Y:S02]  /*0fb0*/  LDC R9, c[0x0][0x8f4] ;  /* 0x00023d00ff097b82 */ /* 0x000f640000000800 */
[----:B-----5:R-:W-:-:S04]  /*0fc0*/  IADD3 R9, P0, R30, R9, RZ ;  /* 0x000000091e097210 */ /* 0x020fc80007f1e0ff */
[----:B------:R-:W-:-:S05]  /*0fd0*/  IADD3.X R13, RZ, R6, RZ, P0, !PT ;  /* 0x00000006ff0d7210 */ /* 0x000fca00007fe4ff */
[----:B------:R-:W-:-:S04]  /*0fe0*/  IMAD.WIDE.U32 R4, R13, R26, RZ ;  /* 0x0000001a0d047225 */ /* 0x000fc800078e00ff */
[----:B------:R-:W-:-:S04]  /*0ff0*/  IMAD.WIDE.U32 R6, P0, R9, R27, R4 ;  /* 0x0000001b09067225 */ /* 0x000fc80007800004 */
[----:B------:R-:W-:-:S04]  /*1000*/  IMAD.WIDE.U32 R4, R9, R26, RZ ;  /* 0x0000001a09047225 */ /* 0x000fc800078e00ff */
[----:B------:R-:W-:Y:S01]  /*1010*/  IMAD.X R9, RZ, RZ, RZ, P0 ;  /* 0x000000ffff097224 */ /* 0x000fe200000e06ff */
[----:B------:R-:W-:Y:S01]  /*1020*/  IADD3 RZ, P0, R5, R6, RZ ;  /* 0x0000000605ff7210 */ /* 0x000fe20007f1e0ff */
[----:B------:R-:W-:-:S04]  /*1030*/  IMAD.MOV.U32 R8, RZ, RZ, R7 ;  /* 0x000000ffff087224 */ /* 0x000fc800078e0007 */
[----:B------:R-:W-:-:S08]  /*1040*/  IMAD.WIDE.U32.X R4, R13, R27, R8, P0 ;  /* 0x0000001b0d047225 */ /* 0x000fd000000e0408 */
.L_x_13:
[----:B--2---:R-:W-:Y:S01]  /*1050*/  SHF.R.U64 R4, R4, R15, R5 ;  /* 0x0000000f04047219 */ /* 0x004fe20000001205 */
[----:B------:R-:W-:Y:S01]  /*1060*/  IMAD.MOV R12, RZ, RZ, -R12 ;  /* 0x000000ffff0c7224 */ /* 0x000fe200078e0a0c */
[----:B------:R-:W-:Y:S02]  /*1070*/  LOP3.LUT R11, R28, R11, RZ, 0xc0, !PT ;  /* 0x0000000b1c0b7212 */ /* 0x000fe400078ec0ff */
[----:B---3--:R-:W-:Y:S01]  /*1080*/  IADD3 R5, R24, -0x1, RZ ;  /* 0xffffffff18057810 */ /* 0x008fe20007ffe0ff */
[----:B------:R-:W-:Y:S01]  /*1090*/  IMAD.MOV R6, RZ, RZ, -R4 ;  /* 0x000000ffff067224 */ /* 0x000fe200078e0a04 */
[----:B------:R-:W-:Y:S01]  /*10a0*/  R2UR UR47, R25 ;  /* 0x00000000192f72ca */ /* 0x000fe200000e0000 */
[----:B------:R-:W-:Y:S01]  /*10b0*/  @P6 IMAD R0, R14, R12, R3 ;  /* 0x0000000c0e006224 */ /* 0x000fe200078e0203 */
[----:B------:R-:W-:Y:S01]  /*10c0*/  LOP3.LUT R5, R20, R5, RZ, 0xc0, !PT ;  /* 0x0000000514057212 */ /* 0x000fe200078ec0ff */
[----:B------:R-:W-:Y:S02]  /*10d0*/  IMAD R11, R10, R4, R11 ;  /* 0x000000040a0b7224 */ /* 0x000fe400078e020b */
[----:B-1----:R-:W-:-:S02]  /*10e0*/  IMAD R3, R6, R21, R30 ;  /* 0x0000001506037224 */ /* 0x002fc400078e021e */
[----:B----4-:R-:W-:Y:S02]  /*10f0*/  IMAD R0, R11, R23, R0 ;  /* 0x000000170b007224 */ /* 0x010fe400078e0200 */
[----:B------:R-:W-:Y:S02]  /*1100*/  IMAD R3, R3, R24, R5 ;  /* 0x0000001803037224 */ /* 0x000fe400078e0205 */
[----:B------:R-:W-:-:S03]  /*1110*/  IMAD.MOV.U32 R4, RZ, RZ, 0x1 ;  /* 0x00000001ff047424 */ /* 0x000fc600078e00ff */
[----:B------:R-:W-:Y:S02]  /*1120*/  SEL R93, R3, R0, !P6 ;  /* 0x00000000035d7207 */ /* 0x000fe40007000000 */
[----:B------:R-:W-:Y:S02]  /*1130*/  SEL R23, R0, R3, !P6 ;  /* 0x0000000300177207 */ /* 0x000fe40007000000 */
[----:B------:R-:W-:-:S07]  /*1140*/  PRMT R0, R4, 0x7610, R0 ;  /* 0x0000761004007816 */ /* 0x000fce0000000000 */
.L_x_11:
[----:B------:R-:W-:-:S08]  /*1150*/  NOP ;  /* 0x0000000000007918 */ /* 0x000fd00000000000 */
[----:B------:R-:W1:Y:S02]  /*1160*/  USETMAXREG.TRY_ALLOC.CTAPOOL UP0, 0xe8 ;  /* 0x000000e8000079c8 */ /* 0x000e640008000600 */
[----:B-1----:R-:W-:-:S13]  /*1170*/  PLOP3.LUT P0, PT, PT, PT, UP0, 0x80, 0x0 ;  /* 0x000000000000781c */ /* 0x002fda0003f0f008 */
[----:B------:R-:W-:Y:S05]  /*1180*/  @!P0 BRA `(.L_x_11) ;  /* 0xfffffffc00f08947 */ /* 0x000fea000383ffff */
[----:B------:R-:W-:Y:S02]  /*1190*/  ULDC.64 UR4, c[0x0][0x590] ;  /* 0x0001640000047ab9 */ /* 0x000fe40000000a00 */
[----:B------:R-:W-:Y:S01]  /*11a0*/  IMAD.U32 R115, RZ, RZ, UR4 ;  /* 0x00000004ff737e24 */ /* 0x000fe2000f8e00ff */
[----:B------:R-:W-:-:S04]  /*11b0*/  MOV R116, UR5 ;  /* 0x0000000500747c02 */ /* 0x000fc80008000f00 */
[----:B------:R-:W-:-:S04]  /*11c0*/  ISETP.NE.U32.AND P1, PT, R115, RZ, PT ;  /* 0x000000ff7300720c */ /* 0x000fc80003f25070 */
[----:B------:R-:W-:-:S13]  /*11d0*/  ISETP.NE.AND.EX P0, PT, R116, RZ, PT, P1 ;  /* 0x000000ff7400720c */ /* 0x000fda0003f05310 */
[----:B------:R-:W-:Y:S05]  /*11e0*/  @P0 BRA `(.L_x_14) ;  /* 0x00000000002c0947 */ /* 0x000fea0003800000 */
[----:B------:R-:W-:Y:S02]  /*11f0*/  ULDC.64 UR4, c[0x0][0x588] ;  /* 0x0001620000047ab9 */ /* 0x000fe40000000a00 */
[----:B------:R-:W-:-:S04]  /*1200*/  ISETP.NE.U32.AND P0, PT, RZ, UR4, PT ;  /* 0x00000004ff007c0c */ /* 0x000fc8000bf05070 */
[----:B------:R-:W-:-:S13]  /*1210*/  ISETP.NE.AND.EX P0, PT, RZ, UR5, PT, P0 ;  /* 0x00000005ff007c0c */ /* 0x000fda000bf05300 */
[----:B------:R-:W-:Y:S05]  /*1220*/  @!P0 BRA `(.L_x_15) ;  /* 0x0000000000108947 */ /* 0x000fea0003800000 */
[----:B------:R-:W1:Y:S02]  /*1230*/  LDC.64 R4, c[0x0][0x588] ;  /* 0x00016200ff047b82 */ /* 0x000e640000000a00 */
[----:B-1----:R1:W5:Y:S01]  /*1240*/  LDG.E R89, desc[UR40][R4.64] ;  /* 0x0000002804597981 */ /* 0x002362000c1e1900 */
[----:B------:R-:W-:Y:S01]  /*1250*/  IMAD.MOV.U32 R88, RZ, RZ, 0x1 ;  /* 0x00000001ff587424 */ /* 0x000fe200078e00ff */
[----:B------:R-:W-:Y:S06]  /*1260*/  BRA `(.L_x_14) ;  /* 0x00000000000c7947 */ /* 0x000fec0003800000 */
.L_x_15:
[----:B------:R-:W-:Y:S01]  /*1270*/  ULDC UR4, c[0x0][0x580] ;  /* 0x0001600000047ab9 */ /* 0x000fe20000000800 */
[----:B------:R-:W-:Y:S02]  /*1280*/  IMAD.MOV.U32 R88, RZ, RZ, 0x1 ;  /* 0x00000001ff587424 */ /* 0x000fe400078e00ff */
[----:B------:R-:W-:-:S07]  /*1290*/  IMAD.U32 R89, RZ, RZ, UR4 ;  /* 0x00000004ff597e24 */ /* 0x000fce000f8e00ff */
.L_x_14:
[----:B------:R-:W-:Y:S02]  /*12a0*/  ULDC.64 UR4, c[0x0][0x5b0] ;  /* 0x00016c0000047ab9 */ /* 0x000fe40000000a00 */
[----:B------:R-:W-:-:S04]  /*12b0*/  ISETP.NE.U32.AND P0, PT, RZ, UR4, PT ;  /* 0x00000004ff007c0c */ /* 0x000fc8000bf05070 */
[----:B------:R-:W-:-:S13]  /*12c0*/  ISETP.NE.AND.EX P0, PT, RZ, UR5, PT, P0 ;  /* 0x00000005ff007c0c */ /* 0x000fda000bf05300 */
[----:B------:R-:W-:Y:S05]  /*12d0*/  @P0 BRA `(.L_x_16) ;  /* 0x0000000000240947 */ /* 0x000fea0003800000 */
[----:B------:R-:W-:Y:S02]  /*12e0*/  ULDC.64 UR4, c[0x0][0x5a8] ;  /* 0x00016a0000047ab9 */ /* 0x000fe40000000a00 */
[----:B------:R-:W-:-:S04]  /*12f0*/  ISETP.NE.U32.AND P0, PT, RZ, UR4, PT ;  /* 0x00000004ff007c0c */ /* 0x000fc8000bf05070 */
[----:B------:R-:W-:-:S13]  /*1300*/  ISETP.NE.AND.EX P0, PT, RZ, UR5, PT, P0 ;  /* 0x00000005ff007c0c */ /* 0x000fda000bf05300 */
[----:B------:R-:W-:Y:S05]  /*1310*/  @!P0 BRA `(.L_x_17) ;  /* 0x00000000000c8947 */ /* 0x000fea0003800000 */
[----:B------:R-:W2:Y:S02]  /*1320*/  LDC.64 R90, c[0x0][0x5a8] ;  /* 0x00016a00ff5a7b82 */ /* 0x000ea40000000a00 */
[----:B--2---:R2:W5:Y:S01]  /*1330*/  LDG.E R90, desc[UR40][R90.64] ;  /* 0x000000285a5a7981 */ /* 0x004562000c1e1900 */
[----:B------:R-:W-:Y:S05]  /*1340*/  BRA `(.L_x_16) ;  /* 0x0000000000087947 */ /* 0x000fea0003800000 */
.L_x_17:
[----:B------:R-:W-:Y:S02]  /*1350*/  ULDC UR4, c[0x0][0x5a0] ;  /* 0x0001680000047ab9 */ /* 0x000fe40000000800 */
[----:B------:R-:W-:-:S07]  /*1360*/  MOV R90, UR4 ;  /* 0x00000004005a7c02 */ /* 0x000fce0008000f00 */
.L_x_16:
[----:B------:R-:W-:Y:S01]  /*1370*/  LOP3.LUT P2, RZ, R0, 0xff, RZ, 0xc0, !PT ;  /* 0x000000ff00ff7812 */ /* 0x000fe2000784c0ff */
[----:B------:R-:W-:Y:S01]  /*1380*/  UMOV UR42, URZ ;  /* 0x0000003f002a7c82 */ /* 0x000fe20008000000 */
[----:B------:R-:W-:-:S11]  /*1390*/  PLOP3.LUT P0, PT, PT, PT, PT, 0x80, 0x0 ;  /* 0x000000000000781c */ /* 0x000fd60003f0f070 */
[----:B------:R-:W-:Y:S05]  /*13a0*/  @!P2 BRA `(.L_x_18) ;  /* 0x0000009c0004a947 */ /* 0x000fea0003800000 */
[C---:B------:R-:W-:Y:S01]  /*13b0*/  IMAD.SHL.U32 R0, R18.reuse, 0x20, RZ ;  /* 0x0000002012007824 */ /* 0x040fe200078e00ff */
[----:B-1----:R-:W-:Y:S01]  /*13c0*/  SHF.R.U32.HI R4, RZ, 0x1, R18 ;  /* 0x00000001ff047819 */ /* 0x002fe20000011612 */
[----:B------:R-:W-:Y:S01]  /*13d0*/  IMAD.SHL.U32 R5, R18, 0x10, RZ ;  /* 0x0000001012057824 */ /* 0x000fe200078e00ff */
[----:B------:R-:W-:Y:S01]  /*13e0*/  ULDC UR4, c[0x0][0x28c] ;  /* 0x0000a30000047ab9 */ /* 0x000fe20000000800 */
[----:B------:R-:W-:Y:S01]  /*13f0*/  LOP3.LUT R112, R22, 0x1, RZ, 0xfc, !PT ;  /* 0x0000000116707812 */ /* 0x000fe200078efcff */
[----:B------:R-:W-:Y:S01]  /*1400*/  UIADD3 UR4, UR4, 0x3f, URZ ;  /* 0x0000003f04047890 */ /* 0x000fe2000fffe03f */
[----:B------:R-:W-:Y:S01]  /*1410*/  LOP3.LUT R3, R0, 0xc0, RZ, 0xc0, !PT ;  /* 0x000000c000037812 */ /* 0x000fe200078ec0ff */
[----:B------:R-:W-:Y:S01]  /*1420*/  ULDC.64 UR52, c[0x0][0x198] ;  /* 0x0000660000347ab9 */ /* 0x000fe20000000a00 */
[----:B------:R-:W-:Y:S01]  /*1430*/  LOP3.LUT R5, R5, 0xe00, RZ, 0xc0, !PT ;  /* 0x00000e0005057812 */ /* 0x000fe200078ec0ff */
[----:B------:R-:W-:Y:S01]  /*1440*/  USHF.R.S32.HI UR5, URZ, 0x1f, UR4 ;  /* 0x0000001f3f057899 */ /* 0x000fe20008011404 */
[----:B------:R-:W-:Y:S01]  /*1450*/  LOP3.LUT R3, R3, 0x8, R4, 0xf8, !PT ;  /* 0x0000000803037812 */ /* 0x000fe200078ef804 */
[----:B------:R-:W-:Y:S01]  /*1460*/  IMAD.SHL.U32 R4, R18, 0x4, RZ ;  /* 0x0000000412047824 */ /* 0x000fe200078e00ff */
[----:B------:R-:W-:Y:S01]  /*1470*/  LOP3.LUT R5, R5, 0x20, R0, 0xf8, !PT ;  /* 0x0000002005057812 */ /* 0x000fe200078ef800 */
[----:B------:R-:W-:Y:S01]  /*1480*/  ULEA.HI UR5, UR5, UR4, URZ, 0x6 ;  /* 0x0000000405057291 */ /* 0x000fe2000f8f303f */
[----:B------:R-:W-:Y:S01]  /*1490*/  LOP3.LUT R113, R19, 0x1, RZ, 0xfc, !PT ;  /* 0x0000000113717812 */ /* 0x000fe200078efcff */
[----:B------:R-:W-:Y:S01]  /*14a0*/  UMOV UR43, URZ ;  /* 0x0000003f002b7c82 */ /* 0x000fe20008000000 */
[----:B------:R-:W-:Y:S01]  /*14b0*/  LOP3.LUT R3, R3, 0x18, R4, 0x78, !PT ;  /* 0x0000001803037812 */ /* 0x000fe200078e7804 */
[----:B------:R-:W-:Y:S01]  /*14c0*/  USHF.R.S32.HI UR49, URZ, 0x6, UR5 ;  /* 0x000000063f317899 */ /* 0x000fe20008011405 */
[----:B------:R-:W-:Y:S01]  /*14d0*/  LOP3.LUT R0, R5, 0x100, R0, 0xf8, !PT ;  /* 0x0000010005007812 */ /* 0x000fe200078ef800 */
[----:B------:R-:W-:Y:S01]  /*14e0*/  UMOV UR48, URZ ;  /* 0x0000003f00307c82 */ /* 0x000fe20008000000 */
[----:B------:R-:W-:Y:S01]  /*14f0*/  MOV R92, 0x1 ;  /* 0x00000001005c7802 */ /* 0x000fe20000000f00 */
[----:B------:R-:W-:Y:S01]  /*1500*/  UMOV UR44, URZ ;  /* 0x0000003f002c7c82 */ /* 0x000fe20008000000 */
[----:B--2---:R-:W-:Y:S01]  /*1510*/  LOP3.LUT R91, R0, R3, RZ, 0xfc, !PT ;  /* 0x00000003005b7212 */ /* 0x004fe200078efcff */
[----:B------:R-:W-:-:S06]  /*1520*/  UMOV UR42, URZ ;  /* 0x0000003f002a7c82 */ /* 0x000fcc0008000000 */
.L_x_92:
[----:B------:R-:W-:Y:S01]  /*1530*/  LOP3.LUT R0, R18, 0x80, RZ, 0xc0, !PT ;  /* 0x0000008012007812 */ /* 0x000fe200078ec0ff */
[----:B-1----:R-:W1:Y:S01]  /*1540*/  S2UR UR50, SR_CgaCtaId ;  /* 0x00000000003279c3 */ /* 0x002e620000008800 */
[----:B------:R-:W-:Y:S02]  /*1550*/  UMOV UR51, 0x400 ;  /* 0x0000040000337882 */ /* 0x000fe40000000000 */
[----:B------:R-:W-:-:S06]  /*1560*/  SHF.R.U32.HI R0, RZ, 0x7, R0 ;  /* 0x00000007ff007819 */ /* 0x000fcc0000011600 */
[----:B------:R-:W2:Y:S01]  /*1570*/  SHFL.IDX PT, R0, R0, RZ, 0x1f ;  /* 0x00001fff00007589 */ /* 0x000ea200000e0000 */
[----:B-1----:R-:W-:Y:S01]  /*1580*/  ULEA UR51, UR50, UR51, 0x18 ;  /* 0x0000003332337291 */ /* 0x002fe2000f8ec03f */
[----:B--2---:R-:W-:-:S13]  /*1590*/  R2UR UR4, R0 ;  /* 0x00000000000472ca */ /* 0x004fda00000e0000 */
[----:B------:R-:W-:-:S04]  /*15a0*/  ULEA.HI UR5, UR4, UR4, URZ, 0x1 ;  /* 0x0000000404057291 */ /* 0x000fc8000f8f083f */
[----:B------:R-:W-:-:S04]  /*15b0*/  ULOP3.LUT UR5, UR5, 0x7fffe, URZ, 0xc0, !UPT ;  /* 0x0007fffe05057892 */ /* 0x000fc8000f8ec03f */
[----:B------:R-:W-:-:S03]  /*15c0*/  UIADD3 UR5, UR4, -UR5, URZ ;  /* 0x8000000504057290 */ /* 0x000fc6000fffe03f */
[----:B------:R-:W-:Y:S01]  /*15d0*/  ULDC UR4, c[0x0][0x28c] ;  /* 0x0000a30000047ab9 */ /* 0x000fe20000000800 */
[----:B------:R-:W-:Y:S01]  /*15e0*/  ULEA UR5, UR5, UR51, 0xd ;  /* 0x0000003305057291 */ /* 0x000fe2000f8e683f */
[----:B------:R-:W-:-:S03]  /*15f0*/  ISETP.LT.AND P0, PT, RZ, UR4, PT ;  /* 0x00000004ff007c0c */ /* 0x000fc6000bf01270 */
[----:B------:R-:W-:-:S04]  /*1600*/  UIADD3 UR5, UR5, 0x8400, URZ ;  /* 0x0000840005057890 */ /* 0x000fc8000fffe03f */
[----:B------:R-:W-:-:S04]  /*1610*/  USHF.R.U32.HI UR5, URZ, 0x4, UR5 ;  /* 0x000000043f057899 */ /* 0x000fc80008011605 */
[----:B------:R-:W-:-:S04]  /*1620*/  ULOP3.LUT UR5, UR5, 0x3fff, URZ, 0xc0, !UPT ;  /* 0x00003fff05057892 */ /* 0x000fc8000f8ec03f */
[----:B------:R-:W-:Y:S01]  /*1630*/  ULOP3.LUT UR45, UR5, 0x10000, URZ, 0xfc, !UPT ;  /* 0x00010000052d7892 */ /* 0x000fe2000f8efc3f */
[----:B------:R-:W-:Y:S11]  /*1640*/  @P0 BRA `(.L_x_19) ;  /* 0x0000000000400947 */ /* 0x000ff60003800000 */
[----:B------:R-:W-:Y:S01]  /*1650*/  MOV R0, 0x0 ;  /* 0x0000000000007802 */ /* 0x000fe20000000f00 */
[----:B------:R-:W-:Y:S01]  /*1660*/  ULDC.64 UR4, c[0x4][0x70] ;  /* 0x01001c0000047ab9 */ /* 0x000fe20000000a00 */
[----:B------:R-:W-:Y:S01]  /*1670*/  ULDC.64 UR6, c[0x4][0x8] ;  /* 0x0100020000067ab9 */ /* 0x000fe20000000a00 */
[----:B------:R-:W-:Y:S01]  /*1680*/  IMAD.U32 R4, RZ, RZ, UR4 ;  /* 0x00000004ff047e24 */ /* 0x000fe2000f8e00ff */
[----:B------:R1:W2:Y:S01]  /*1690*/  LDC.64 R14, c[0x4][R0] ;  /* 0x01000000000e7b82 */ /* 0x0002a20000000a00 */
[----:B------:R-:W-:Y:S01]  /*16a0*/  IMAD.U32 R5, RZ, RZ, UR5 ;  /* 0x00000005ff057e24 */ /* 0x000fe2000f8e00ff */
[----:B------:R-:W-:Y:S01]  /*16b0*/  ULDC.64 UR4, c[0x4][0x78] ;  /* 0x01001e0000047ab9 */ /* 0x000fe20000000a00 */
[----:B------:R-:W-:Y:S01]  /*16c0*/  IMAD.U32 R10, RZ, RZ, UR6 ;  /* 0x00000006ff0a7e24 */ /* 0x000fe2000f8e00ff */
[----:B------:R-:W-:Y:S01]  /*16d0*/  MOV R7, UR5 ;  /* 0x0000000500077c02 */ /* 0x000fe20008000f00 */
[----:B------:R-:W-:Y:S01]  /*16e0*/  IMAD.U32 R6, RZ, RZ, UR4 ;  /* 0x00000004ff067e24 */ /* 0x000fe2000f8e00ff */
[----:B------:R-:W-:Y:S01]  /*16f0*/  MOV R12, 0x1 ;  /* 0x00000001000c7802 */ /* 0x000fe20000000f00 */
[----:B------:R-:W-:-:S02]  /*1700*/  IMAD.U32 R11, RZ, RZ, UR7 ;  /* 0x00000007ff0b7e24 */ /* 0x000fc4000f8e00ff */
[----:B------:R-:W-:Y:S02]  /*1710*/  IMAD.MOV.U32 R8, RZ, RZ, 0x1e1 ;  /* 0x000001e1ff087424 */ /* 0x000fe400078e00ff */
[----:B-1----:R-:W-:-:S07]  /*1720*/  IMAD.MOV.U32 R13, RZ, RZ, RZ ;  /* 0x000000ffff0d7224 */ /* 0x002fce00078e00ff */
[----:B------:R-:W-:-:S07]  /*1730*/  LEPC R20, `(.L_x_19) ;  /* 0x000000001014794e */ /* 0x000fce0000000000 */
[----:B--2--5:R-:W-:Y:S05]  /*1740*/  CALL.ABS.NOINC R14 ;  /* 0x000000000e007343 */ /* 0x024fea0003c00000 */
.L_x_19:
[----:B------:R-:W-:-:S13]  /*1750*/  ISETP.NE.AND P0, PT, R112, 0x3, PT ;  /* 0x000000037000780c */ /* 0x000fda0003f05270 */
[----:B------:R-:W-:Y:S05]  /*1760*/  @!P0 BRA `(.L_x_20) ;  /* 0x0000000000048947 */ /* 0x000fea0003800000 */
[----:B------:R-:W-:Y:S01]  /*1770*/  BPT.TRAP 0x1 ;  /* 0x000000040000795c */ /* 0x000fe20000300000 */
.L_x_20:
[----:B------:R-:W-:Y:S02]  /*1780*/  IMAD.U32 R3, RZ, RZ, UR44 ;  /* 0x0000002cff037e24 */ /* 0x000fe4000f8e00ff */
[----:B------:R-:W-:-:S03]  /*1790*/  IMAD.U32 R0, RZ, RZ, UR48 ;  /* 0x00000030ff007e24 */ /* 0x000fc6000f8e00ff */
[----:B------:R-:W-:Y:S02]  /*17a0*/  LEA R3, R3, UR51, 0x3 ;  /* 0x0000003303037c11 */ /* 0x000fe4000f8e18ff */
[----:B------:R-:W-:-:S04]  /*17b0*/  SHF.L.U32 R0, R0, 0x1f, RZ ;  /* 0x0000001f00007819 */ /* 0x000fc800000006ff */
[----:B------:R1:W2:Y:S01]  /*17c0*/  SYNCS.PHASECHK.TRANS64.TRYWAIT P1, [R3+URZ], R0 ;  /* 0x00000000030075a7 */ /* 0x0002a2000802017f */
[----:B------:R-:W-:Y:S05]  /*17d0*/  @!P0 BRA `(.L_x_21) ;  /* 0x0000000000048947 */ /* 0x000fea0003800000 */
[----:B------:R-:W-:Y:S01]  /*17e0*/  BPT.TRAP 0x1 ;  /* 0x000000040000795c */ /* 0x000fe20000300000 */
.L_x_21:
[----:B--2---:R-:W-:Y:S05]  /*17f0*/  @P1 BRA `(.L_x_22) ;  /* 0x0000000000081947 */ /* 0x004fea0003800000 */
[----:B------:R-:W2:Y:S02]  /*1800*/  SYNCS.PHASECHK.TRANS64.TRYWAIT P1, [R3+URZ], R0 ;  /* 0x00000000030075a7 */ /* 0x000ea4000802017f */
[----:B--2---:R-:W-:Y:S05]  /*1810*/  @!P1 BRA `(.L_x_23) ;  /* 0x000000c000e09947 */ /* 0x004fea0003800000 */
.L_x_22:
[----:B------:R-:W-:-:S04]  /*1820*/  UISETP.LT.AND UP0, UPT, UR49, 0x1, UPT ;  /* 0x000000013100788c */ /* 0x000fc8000bf01270 */
[----:B------:R-:W-:-:S06]  /*1830*/  USEL UR4, UR49, 0x1, UP0 ;  /* 0x0000000131047887 */ /* 0x000fcc0008000000 */
[----:B-12---:R-:W-:Y:S01]  /*1840*/  MOV R0, UR4 ;  /* 0x0000000400007c02 */ /* 0x006fe20008000f00 */
[----:B------:R-:W-:Y:S05]  /*1850*/  WARPSYNC.ALL ;  /* 0x0000000000007948 */ /* 0x000fea0003800000 */
[----:B------:R-:W-:-:S04]  /*1860*/  IADD3 R0, -R0, UR49, RZ ;  /* 0x0000003100007c10 */ /* 0x000fc8000fffe1ff */
[----:B------:R-:W-:Y:S01]  /*1870*/  ISETP.GE.AND P1, PT, R0, 0x1, PT ;  /* 0x000000010000780c */ /* 0x000fe20003f26270 */
[----:B------:R-:W-:Y:S01]  /*1880*/  UIADD3 UR4, UR51, 0x20400, URZ ;  /* 0x0002040033047890 */ /* 0x000fe2000fffe03f */
[----:B------:R-:W-:Y:S01]  /*1890*/  WARPGROUP.ARRIVE ;  /* 0x00000000000079c5 */ /* 0x000fe20000000000 */
[----:B------:R-:W-:Y:S02]  /*18a0*/  ULEA UR9, UR44, UR45, 0xa ;  /* 0x0000002d2c097291 */ /* 0x000fe4000f8e503f */
[----:B------:R-:W-:Y:S01]  /*18b0*/  USHF.R.U32.HI UR4, URZ, 0x4, UR4 ;  /* 0x000000043f047899 */ /* 0x000fe20008011604 */
[----:B------:R-:W-:Y:S01]  /*18c0*/  UMOV UR5, 0x40000040 ;  /* 0x4000004000057882 */ /* 0x000fe20000000000 */
[----:B------:R-:W-:Y:S02]  /*18d0*/  UMOV UR7, 0x40000040 ;  /* 0x4000004000077882 */ /* 0x000fe40000000000 */
[----:B------:R-:W-:-:S04]  /*18e0*/  ULOP3.LUT UR4, UR4, 0x3fff, URZ, 0xc0, !UPT ;  /* 0x00003fff04047892 */ /* 0x000fc8000f8ec03f */
[----:B------:R-:W-:-:S03]  /*18f0*/  ULOP3.LUT UR8, UR4, 0x10000, URZ, 0xfc, !UPT ;  /* 0x0001000004087892 */ /* 0x000fc6000f8efc3f */
[----:B------:R-:W-:Y:S01]  /*1900*/  UMOV UR4, UR9 ;  /* 0x0000000900047c82 */ /* 0x000fe20008000000 */
[----:B------:R-:W-:-:S07]  /*1910*/  ULEA UR10, UR44, UR8, 0xa ;  /* 0x000000082c0a7291 */ /* 0x000fce000f8e503f */
[----:B------:R-:W-:Y:S02]  /*1920*/  UMOV UR6, UR10 ;  /* 0x0000000a00067c82 */ /* 0x000fe40008000000 */
[----:B------:R-:W-:Y:S01]  /*1930*/  HGMMA.64x128x16.F32.BF16 R24, gdesc[UR4], RZ, !UPT, gsb0 ;  /* 0x01e00000041879f0 */ /* 0x000fe2000c0018ff */
[----:B------:R-:W-:Y:S02]  /*1940*/  UIADD3 UR4, UR9, 0x2, URZ ;  /* 0x0000000209047890 */ /* 0x000fe4000fffe03f */
[----:B------:R-:W-:Y:S01]  /*1950*/  UIADD3 UR6, UR10, 0x2, URZ ;  /* 0x000000020a067890 */ /* 0x000fe2000fffe03f */
[----:B------:R-:W-:Y:S01]  /*1960*/  UMOV UR5, 0x40000040 ;  /* 0x4000004000057882 */ /* 0x000fe20000000000 */
[----:B------:R-:W-:Y:S01]  /*1970*/  UMOV UR7, 0x40000040 ;  /* 0x4000004000077882 */ /* 0x000fe20000000000 */
[----:B------:R-:W-:Y:S02]  /*1980*/  WARPGROUP.DEPBAR.LE gsb0, 0x0 ;  /* 0x00008000000079c5 */ /* 0x000fe40000010000 */
[----:B------:R-:W-:-:S06]  /*1990*/  WARPGROUP.ARRIVE ;  /* 0x00000000000079c5 */ /* 0x000fcc0000000000 */
[----:B------:R-:W-:Y:S01]  /*19a0*/  HGMMA.64x128x16.F32.BF16 R24, gdesc[UR4], R24, gsb0 ;  /* 0x01e00000041879f0 */ /* 0x000fe20008001818 */
        /* <DEDUP_REMOVED lines=13> */
[----:B------:R-:W-:Y:S03]  /*1a80*/  HGMMA.64x128x16.F32.BF16 R24, gdesc[UR4], R24, gsb0 ;  /* 0x01e00000041879f0 */ /* 0x000fe60008001818 */
[----:B------:R-:W-:Y:S02]  /*1a90*/  WARPGROUP.DEPBAR.LE gsb0, 0x0 ;  /* 0x00008000000079c5 */ /* 0x000fe40000010000 */
[----:B------:R-:W-:Y:S05]  /*1aa0*/  @!P1 BRA `(.L_x_24) ;  /* 0x00000004000c9947 */ /* 0x000fea0003800000 */
[----:B------:R-:W-:Y:S02]  /*1ab0*/  UIADD3 UR4, UR44, 0x1, URZ ;  /* 0x000000012c047890 */ /* 0x000fe4000fffe03f */
[----:B------:R-:W-:Y:S02]  /*1ac0*/  UMOV UR10, UR44 ;  /* 0x0000002c000a7c82 */ /* 0x000fe40008000000 */
[----:B------:R-:W-:-:S04]  /*1ad0*/  UISETP.NE.AND UP0, UPT, UR4, 0x6, UPT ;  /* 0x000000060400788c */ /* 0x000fc8000bf05270 */
[----:B------:R-:W-:Y:S02]  /*1ae0*/  USEL UR5, URZ, 0x1, UP0 ;  /* 0x000000013f057887 */ /* 0x000fe40008000000 */
[----:B------:R-:W-:Y:S02]  /*1af0*/  USEL UR9, UR4, URZ, UP0 ;  /* 0x0000003f04097287 */ /* 0x000fe40008000000 */
[----:B------:R-:W-:-:S06]  /*1b00*/  ULOP3.LUT UR5, UR48, UR5, URZ, 0x3c, !UPT ;  /* 0x0000000530057292 */ /* 0x000fcc000f8e3c3f */
[----:B------:R-:W-:-:S07]  /*1b10*/  IMAD.U32 R5, RZ, RZ, UR5 ;  /* 0x00000005ff057e24 */ /* 0x000fce000f8e00ff */
.L_x_31:
[----:B-12---:R-:W-:Y:S05]  /*1b20*/  @!P0 BRA `(.L_x_25) ;  /* 0x0000000000048947 */ /* 0x006fea0003800000 */
[----:B------:R-:W-:Y:S01]  /*1b30*/  BPT.TRAP 0x1 ;  /* 0x000000040000795c */ /* 0x000fe20000300000 */
.L_x_25:
[----:B------:R-:W-:Y:S01]  /*1b40*/  ULEA UR4, UR9, UR51, 0x3 ;  /* 0x0000003309047291 */ /* 0x000fe2000f8e183f */
[----:B------:R-:W-:-:S08]  /*1b50*/  SHF.L.U32 R3, R5, 0x1f, RZ ;  /* 0x0000001f05037819 */ /* 0x000fd000000006ff */
[----:B------:R1:W2:Y:S01]  /*1b60*/  SYNCS.PHASECHK.TRANS64.TRYWAIT P1, [UR4], R3 ;  /* 0x00000003ff0075a7 */ /* 0x0002a20008020144 */
[----:B------:R-:W-:Y:S05]  /*1b70*/  @!P0 BRA `(.L_x_26) ;  /* 0x0000000000048947 */ /* 0x000fea0003800000 */
[----:B------:R-:W-:Y:S01]  /*1b80*/  BPT.TRAP 0x1 ;  /* 0x000000040000795c */ /* 0x000fe20000300000 */
.L_x_26:
[----:B--2---:R-:W-:Y:S05]  /*1b90*/  @P1 BRA `(.L_x_27) ;  /* 0x0000000000081947 */ /* 0x004fea0003800000 */
[----:B------:R-:W2:Y:S02]  /*1ba0*/  SYNCS.PHASECHK.TRANS64.TRYWAIT P1, [UR4], R3 ;  /* 0x00000003ff0075a7 */ /* 0x000ea40008020144 */
[----:B--2---:R-:W-:Y:S05]  /*1bb0*/  @!P1 BRA `(.L_x_28) ;  /* 0x000000c0000c9947 */ /* 0x004fea0003800000 */
.L_x_27:
[----:B------:R-:W-:Y:S01]  /*1bc0*/  ULEA UR11, UR9, UR45, 0xa ;  /* 0x0000002d090b7291 */ /* 0x000fe2000f8e503f */
[----:B------:R-:W-:Y:S01]  /*1bd0*/  WARPGROUP.ARRIVE ;  /* 0x00000000000079c5 */ /* 0x000fe20000000000 */
[----:B------:R-:W-:Y:S01]  /*1be0*/  ULEA UR12, UR9, UR8, 0xa ;  /* 0x00000008090c7291 */ /* 0x000fe2000f8e503f */
[----:B------:R-:W-:Y:S01]  /*1bf0*/  UMOV UR5, 0x40000040 ;  /* 0x4000004000057882 */ /* 0x000fe20000000000 */
[----:B------:R-:W-:-:S03]  /*1c00*/  UMOV UR7, 0x40000040 ;  /* 0x4000004000077882 */ /* 0x000fc60000000000 */
[----:B------:R-:W-:Y:S02]  /*1c10*/  UMOV UR4, UR11 ;  /* 0x0000000b00047c82 */ /* 0x000fe40008000000 */
[----:B------:R-:W-:Y:S02]  /*1c20*/  UMOV UR6, UR12 ;  /* 0x0000000c00067c82 */ /* 0x000fe40008000000 */
[----:B------:R-:W-:Y:S01]  /*1c30*/  HGMMA.64x128x16.F32.BF16 R24, gdesc[UR4], R24, gsb0 ;  /* 0x01e00000041879f0 */ /* 0x000fe20008001818 */
[----:B------:R-:W-:Y:S02]  /*1c40*/  UIADD3 UR4, UR11, 0x2, URZ ;  /* 0x000000020b047890 */ /* 0x000fe4000fffe03f */
[----:B------:R-:W-:Y:S01]  /*1c50*/  UIADD3 UR6, UR12, 0x2, URZ ;  /* 0x000000020c067890 */ /* 0x000fe2000fffe03f */
[----:B------:R-:W-:Y:S01]  /*1c60*/  UMOV UR5, 0x40000040 ;  /* 0x4000004000057882 */ /* 0x000fe20000000000 */
[----:B------:R-:W-:Y:S01]  /*1c70*/  UMOV UR7, 0x40000040 ;  /* 0x4000004000077882 */ /* 0x000fe20000000000 */
[----:B------:R-:W-:-:S02]  /*1c80*/  WARPGROUP.DEPBAR.LE gsb0, 0x0 ;  /* 0x00008000000079c5 */ /* 0x000fc40000010000 */
        /* <DEDUP_REMOVED lines=18> */
[----:B------:R-:W-:Y:S01]  /*1db0*/  BPT.TRAP 0x1 ;  /* 0x000000040000795c */ /* 0x000fe20000300000 */
.L_x_29:
[----:B------:R-:W-:Y:S01]  /*1dc0*/  ULEA UR4, UR10, UR51, 0x3 ;  /* 0x000000330a047291 */ /* 0x000fe2000f8e183f */
[----:B------:R-:W-:-:S03]  /*1dd0*/  ISETP.GT.U32.AND P1, PT, R22, 0x1, PT ;  /* 0x000000011600780c */ /* 0x000fc60003f24070 */
[----:B------:R-:W-:-:S04]  /*1de0*/  UIADD3 UR4, UR4, 0x30, URZ ;  /* 0x0000003004047890 */ /* 0x000fc8000fffe03f */
[----:B------:R-:W-:-:S09]  /*1df0*/  UPRMT UR4, URZ, 0x654, UR4 ;  /* 0x000006543f047896 */ /* 0x000fd20008000004 */
[----:B------:R-:W-:Y:S01]  /*1e00*/  SYNCS.ARRIVE.TRANS64.RED.A1T0 RZ, [UR4], RZ ;  /* 0x000000ffffff79a7 */ /* 0x000fe20008100404 */
[----:B------:R-:W-:Y:S05]  /*1e10*/  @P1 BRA `(.L_x_30) ;  /* 0x0000000000041947 */ /* 0x000fea0003800000 */
[----:B------:R-:W-:Y:S01]  /*1e20*/  BPT.TRAP 0x1 ;  /* 0x000000040000795c */ /* 0x000fe20000300000 */
.L_x_30:
[----:B------:R-:W-:Y:S01]  /*1e30*/  UIADD3 UR9, UR9, 0x1, URZ ;  /* 0x0000000109097890 */ /* 0x000fe2000fffe03f */
[C---:B------:R-:W-:Y:S01]  /*1e40*/  ISETP.GT.AND P1, PT, R0.reuse, 0x1, PT ;  /* 0x000000010000780c */ /* 0x040fe20003f24270 */
[----:B------:R-:W-:Y:S01]  /*1e50*/  UIADD3 UR10, UR10, 0x1, URZ ;  /* 0x000000010a0a7890 */ /* 0x000fe2000fffe03f */
[----:B------:R-:W-:Y:S01]  /*1e60*/  VIADD R0, R0, 0xffffffff ;  /* 0xffffffff00007836 */ /* 0x000fe20000000000 */
[----:B------:R-:W-:Y:S02]  /*1e70*/  UISETP.NE.AND UP0, UPT, UR9, 0x6, UPT ;  /* 0x000000060900788c */ /* 0x000fe4000bf05270 */
[----:B------:R-:W-:Y:S02]  /*1e80*/  UISETP.NE.AND UP1, UPT, UR10, 0x6, UPT ;  /* 0x000000060a00788c */ /* 0x000fe4000bf25270 */
[----:B------:R-:W-:Y:S02]  /*1e90*/  USEL UR4, URZ, 0x1, UP0 ;  /* 0x000000013f047887 */ /* 0x000fe40008000000 */
[----:B------:R-:W-:-:S02]  /*1ea0*/  USEL UR9, UR9, URZ, UP0 ;  /* 0x0000003f09097287 */ /* 0x000fc40008000000 */
[----:B------:R-:W-:Y:S02]  /*1eb0*/  USEL UR10, UR10, URZ, UP1 ;  /* 0x0000003f0a0a7287 */ /* 0x000fe40008800000 */
[----:B------:R-:W-:Y:S01]  /*1ec0*/  LOP3.LUT R5, R5, UR4, RZ, 0x3c, !PT ;  /* 0x0000000405057c12 */ /* 0x000fe2000f8e3cff */
[----:B------:R-:W-:Y:S09]  /*1ed0*/  @P1 BRA `(.L_x_31) ;  /* 0xfffffffc00101947 */ /* 0x000ff2000383ffff */
.L_x_24:
[----:B------:R-:W3:Y:S02]  /*1ee0*/  LDC R0, c[0x0][0x28c] ;  /* 0x0000a300ff007b82 */ /* 0x000ee40000000800 */
[----:B---3--:R-:W-:-:S13]  /*1ef0*/  ISETP.GE.AND P1, PT, R0, 0x1, PT ;  /* 0x000000010000780c */ /* 0x008fda0003f26270 */
[----:B------:R-:W-:Y:S05]  /*1f00*/  @!P1 BRA `(.L_x_32) ;  /* 0x00000000003c9947 */ /* 0x000fea0003800000 */
[----:B------:R-:W-:Y:S05]  /*1f10*/  @!P0 BRA `(.L_x_33) ;  /* 0x0000000000048947 */ /* 0x000fea0003800000 */
[----:B------:R-:W-:Y:S01]  /*1f20*/  BPT.TRAP 0x1 ;  /* 0x000000040000795c */ /* 0x000fe20000300000 */
.L_x_33:
[----:B------:R-:W-:Y:S01]  /*1f30*/  UISETP.LT.AND UP0, UPT, UR49, 0x1, UPT ;  /* 0x000000013100788c */ /* 0x000fe2000bf01270 */
[----:B------:R-:W-:-:S03]  /*1f40*/  ISETP.GT.U32.AND P0, PT, R22, 0x1, PT ;  /* 0x000000011600780c */ /* 0x000fc60003f04070 */
[----:B------:R-:W-:-:S04]  /*1f50*/  USEL UR6, UR49, 0x1, UP0 ;  /* 0x0000000131067887 */ /* 0x000fc80008000000 */
[----:B------:R-:W-:-:S04]  /*1f60*/  UIADD3 UR6, UR44, UR49, -UR6 ;  /* 0x000000312c067290 */ /* 0x000fc8000fffe806 */
[----:B------:R-:W-:-:S04]  /*1f70*/  UIMAD.WIDE.U32 UR4, UR6, -0x55555555, URZ ;  /* 0xaaaaaaab060478a5 */ /* 0x000fc8000f8e003f */
[----:B------:R-:W-:-:S04]  /*1f80*/  USHF.R.U32.HI UR4, URZ, 0x2, UR5 ;  /* 0x000000023f047899 */ /* 0x000fc80008011605 */
[----:B------:R-:W-:-:S04]  /*1f90*/  UIMAD UR6, UR4, -0x6, UR6 ;  /* 0xfffffffa040678a4 */ /* 0x000fc8000f8e0206 */
[----:B------:R-:W-:-:S04]  /*1fa0*/  ULEA UR6, UR6, UR51, 0x3 ;  /* 0x0000003306067291 */ /* 0x000fc8000f8e183f */
[----:B------:R-:W-:-:S04]  /*1fb0*/  UIADD3 UR6, UR6, 0x30, URZ ;  /* 0x0000003006067890 */ /* 0x000fc8000fffe03f */
[----:B------:R-:W-:-:S09]  /*1fc0*/  UPRMT UR6, URZ, 0x654, UR6 ;  /* 0x000006543f067896 */ /* 0x000fd20008000006 */
[----:B------:R-:W-:Y:S01]  /*1fd0*/  SYNCS.ARRIVE.TRANS64.RED.A1T0 RZ, [UR6], RZ ;  /* 0x000000ffffff79a7 */ /* 0x000fe20008100406 */
[----:B------:R-:W-:Y:S05]  /*1fe0*/  @P0 BRA `(.L_x_32) ;  /* 0x0000000000040947 */ /* 0x000fea0003800000 */
[----:B------:R-:W-:Y:S01]  /*1ff0*/  BPT.TRAP 0x1 ;  /* 0x000000040000795c */ /* 0x000fe20000300000 */
.L_x_32:
[----:B------:R-:W-:Y:S01]  /*2000*/  UIADD3 UR6, UR51, 0x200, URZ ;  /* 0x0000020033067890 */ /* 0x000fe2000fffe03f */
[----:B------:R-:W-:Y:S01]  /*2010*/  R2UR UR46, R23 ;  /* 0x00000000172e72ca */ /* 0x000fe200000e0000 */
[----:B------:R-:W-:Y:S01]  /*2020*/  UIADD3 UR54, UR49, UR44, URZ ;  /* 0x0000002c31367290 */ /* 0x000fe2000fffe03f */
[----:B------:R-:W-:Y:S01]  /*2030*/  R2UR UR45, R93 ;  /* 0x000000005d2d72ca */ /* 0x000fe200000e0000 */
[----:B------:R-:W-:Y:S02]  /*2040*/  UISETP.GE.U32.AND UP1, UPT, UR49, 0x6, UPT ;  /* 0x000000063100788c */ /* 0x000fe4000bf26070 */
[----:B------:R-:W-:Y:S02]  /*2050*/  ULOP3.LUT UP2, URZ, UR6, 0x1bf, URZ, 0xc0, !UPT ;  /* 0x000001bf063f7892 */ /* 0x000fe4000f84c03f */
[----:B------:R-:W-:-:S04]  /*2060*/  UISETP.GT.U32.AND UP0, UPT, UR54, 0x5, UPT ;  /* 0x000000053600788c */ /* 0x000fc8000bf04070 */
[----:B------:R-:W-:Y:S01]  /*2070*/  UISETP.LT.U32.AND UP0, UPT, UR49, 0x6, UP0 ;  /* 0x000000063100788c */ /* 0x000fe20008701070 */
[----:B------:R-:W-:Y:S01]  /*2080*/  PLOP3.LUT P0, PT, PT, PT, UP2, 0x80, 0x0 ;  /* 0x000000000000781c */ /* 0x000fe20003f0f028 */
[----:B------:R-:W-:Y:S02]  /*2090*/  USHF.L.U32 UR46, UR46, 0x7, URZ ;  /* 0x000000072e2e7899 */ /* 0x000fe4000800063f */
[----:B------:R-:W-:Y:S02]  /*20a0*/  @UP1 UIMAD.WIDE.U32 UR4, UR54, -0x55555555, URZ ;  /* 0xaaaaaaab360418a5 */ /* 0x000fe4000f8e003f */
[----:B------:R-:W-:Y:S02]  /*20b0*/  USEL UR6, URZ, 0x1, !UP0 ;  /* 0x000000013f067887 */ /* 0x000fe4000c000000 */
[----:B------:R-:W-:Y:S02]  /*20c0*/  @UP1 USHF.R.U32.HI UR4, URZ, 0x2, UR5 ;  /* 0x000000023f041899 */ /* 0x000fe40008011605 */
[----:B------:R-:W-:-:S02]  /*20d0*/  ULOP3.LUT UR48, UR48, UR6, URZ, 0x3c, !UPT ;  /* 0x0000000630307292 */ /* 0x000fc4000f8e3c3f */
[----:B------:R-:W-:Y:S02]  /*20e0*/  USHF.L.U32 UR45, UR45, 0x7, URZ ;  /* 0x000000072d2d7899 */ /* 0x000fe4000800063f */
[----:B------:R-:W-:Y:S01]  /*20f0*/  @UP1 ULOP3.LUT UR48, UR48, 0x1, UR4, 0x78, !UPT ;  /* 0x0000000130301892 */ /* 0x000fe2000f8e7804 */
[----:B------:R-:W-:Y:S11]  /*2100*/  @!P0 BRA `(.L_x_34) ;  /* 0x00000000007c8947 */ /* 0x000ff60003800000 */
[----:B------:R-:W-:Y:S01]  /*2110*/  MOV R23, 0x0 ;  /* 0x0000000000177802 */ /* 0x000fe20000000f00 */
[----:B------:R-:W-:Y:S01]  /*2120*/  ULDC.64 UR4, c[0x4][0x80] ;  /* 0x0100200000047ab9 */ /* 0x000fe20000000a00 */
[----:B------:R-:W-:Y:S01]  /*2130*/  ULDC.64 UR6, c[0x4][0x10] ;  /* 0x0100040000067ab9 */ /* 0x000fe20000000a00 */
[----:B--2---:R-:W-:Y:S01]  /*2140*/  IMAD.U32 R4, RZ, RZ, UR4 ;  /* 0x00000004ff047e24 */ /* 0x004fe2000f8e00ff */
[----:B------:R2:W3:Y:S01]  /*2150*/  LDC.64 R14, c[0x4][R23] ;  /* 0x01000000170e7b82 */ /* 0x0004e20000000a00 */
[----:B------:R-:W-:Y:S01]  /*2160*/  MOV R5, UR5 ;  /* 0x0000000500057c02 */ /* 0x000fe20008000f00 */
[----:B------:R-:W-:Y:S01]  /*2170*/  ULDC.64 UR4, c[0x4][0x88] ;  /* 0x0100220000047ab9 */ /* 0x000fe20000000a00 */
[----:B------:R-:W-:Y:S01]  /*2180*/  IMAD.U32 R10, RZ, RZ, UR6 ;  /* 0x00000006ff0a7e24 */ /* 0x000fe2000f8e00ff */
[----:B------:R-:W-:Y:S01]  /*2190*/  MOV R11, UR7 ;  /* 0x00000007000b7c02 */ /* 0x000fe20008000f00 */
[----:B------:R-:W-:Y:S02]  /*21a0*/  IMAD.U32 R6, RZ, RZ, UR4 ;  /* 0x00000004ff067e24 */ /* 0x000fe4000f8e00ff */
[----:B------:R-:W-:-:S02]  /*21b0*/  IMAD.U32 R7, RZ, RZ, UR5 ;  /* 0x00000005ff077e24 */ /* 0x000fc4000f8e00ff */
[----:B------:R-:W-:Y:S02]  /*21c0*/  IMAD.MOV.U32 R8, RZ, RZ, 0x70 ;  /* 0x00000070ff087424 */ /* 0x000fe400078e00ff */
[----:B------:R-:W-:Y:S02]  /*21d0*/  IMAD.MOV.U32 R12, RZ, RZ, 0x1 ;  /* 0x00000001ff0c7424 */ /* 0x000fe400078e00ff */
[----:B--2---:R-:W-:-:S07]  /*21e0*/  IMAD.MOV.U32 R13, RZ, RZ, RZ ;  /* 0x000000ffff0d7224 */ /* 0x004fce00078e00ff */
[----:B------:R-:W-:-:S07]  /*21f0*/  LEPC R20, `(.L_x_35) ;  /* 0x000000001014794e */ /* 0x000fce0000000000 */
[----:B-1-3-5:R-:W-:Y:S05]  /*2200*/  CALL.ABS.NOINC R14 ;  /* 0x000000000e007343 */ /* 0x02afea0003c00000 */
.L_x_35:
[----:B------:R1:W2:Y:S01]  /*2210*/  LDC.64 R14, c[0x4][R23] ;  /* 0x01000000170e7b82 */ /* 0x0002a20000000a00 */
[----:B------:R-:W-:Y:S01]  /*2220*/  ULDC.64 UR4, c[0x4][0x80] ;  /* 0x0100200000047ab9 */ /* 0x000fe20000000a00 */
[----:B------:R-:W-:Y:S01]  /*2230*/  ULDC.64 UR6, c[0x4][0x10] ;  /* 0x0100040000067ab9 */ /* 0x000fe20000000a00 */
[----:B------:R-:W-:Y:S01]  /*2240*/  MOV R4, UR4 ;  /* 0x0000000400047c02 */ /* 0x000fe20008000f00 */
[----:B------:R-:W-:Y:S01]  /*2250*/  IMAD.U32 R5, RZ, RZ, UR5 ;  /* 0x00000005ff057e24 */ /* 0x000fe2000f8e00ff */
[----:B------:R-:W-:Y:S01]  /*2260*/  ULDC.64 UR4, c[0x4][0x88] ;  /* 0x0100220000047ab9 */ /* 0x000fe20000000a00 */
[----:B------:R-:W-:Y:S01]  /*2270*/  MOV R10, UR6 ;  /* 0x00000006000a7c02 */ /* 0x000fe20008000f00 */
[----:B------:R-:W-:Y:S01]  /*2280*/  IMAD.U32 R6, RZ, RZ, UR4 ;  /* 0x00000004ff067e24 */ /* 0x000fe2000f8e00ff */
[----:B------:R-:W-:Y:S01]  /*2290*/  MOV R13, RZ ;  /* 0x000000ff000d7202 */ /* 0x000fe20000000f00 */
[----:B------:R-:W-:Y:S02]  /*22a0*/  IMAD.U32 R7, RZ, RZ, UR5 ;  /* 0x00000005ff077e24 */ /* 0x000fe4000f8e00ff */
[----:B------:R-:W-:-:S02]  /*22b0*/  IMAD.U32 R11, RZ, RZ, UR7 ;  /* 0x00000007ff0b7e24 */ /* 0x000fc4000f8e00ff */
[----:B------:R-:W-:Y:S02]  /*22c0*/  IMAD.MOV.U32 R8, RZ, RZ, 0x70 ;  /* 0x00000070ff087424 */ /* 0x000fe400078e00ff */
[----:B-1----:R-:W-:-:S07]  /*22d0*/  IMAD.MOV.U32 R12, RZ, RZ, 0x1 ;  /* 0x00000001ff0c7424 */ /* 0x002fce00078e00ff */
[----:B------:R-:W-:-:S07]  /*22e0*/  LEPC R20, `(.L_x_34) ;  /* 0x000000001014794e */ /* 0x000fce0000000000 */
[----:B--2---:R-:W-:Y:S05]  /*22f0*/  CALL.ABS.NOINC R14 ;  /* 0x000000000e007343 */ /* 0x004fea0003c00000 */
.L_x_34:
[----:B------:R-:W-:Y:S02]  /*2300*/  ULDC.64 UR4, c[0x0][0x590] ;  /* 0x0001640000047ab9 */ /* 0x000fe40000000a00 */
[----:B------:R-:W-:Y:S02]  /*2310*/  IMAD.U32 R115, RZ, RZ, UR4 ;  /* 0x00000004ff737e24 */ /* 0x000fe4000f8e00ff */
[----:B------:R-:W-:-:S03]  /*2320*/  IMAD.U32 R116, RZ, RZ, UR5 ;  /* 0x00000005ff747e24 */ /* 0x000fc6000f8e00ff */
[----:B------:R-:W-:-:S04]  /*2330*/  ISETP.NE.U32.AND P2, PT, R115, RZ, PT ;  /* 0x000000ff7300720c */ /* 0x000fc80003f45070 */
[----:B------:R-:W-:-:S13]  /*2340*/  ISETP.NE.AND.EX P2, PT, R116, RZ, PT, P2 ;  /* 0x000000ff7400720c */ /* 0x000fda0003f45320 */
[----:B------:R-:W-:Y:S05]  /*2350*/  @!P2 BRA `(.L_x_36) ;  /* 0x000000000034a947 */ /* 0x000fea0003800000 */
[----:B------:R-:W-:Y:S02]  /*2360*/  ULDC.64 UR4, c[0x0][0x588] ;  /* 0x0001620000047ab9 */ /* 0x000fe40000000a00 */
[----:B------:R-:W-:-:S04]  /*2370*/  ISETP.NE.U32.AND P0, PT, RZ, UR4, PT ;  /* 0x00000004ff007c0c */ /* 0x000fc8000bf05070 */
[----:B------:R-:W-:-:S13]  /*2380*/  ISETP.NE.AND.EX P0, PT, RZ, UR5, PT, P0 ;  /* 0x00000005ff007c0c */ /* 0x000fda000bf05300 */
[----:B------:R-:W-:Y:S05]  /*2390*/  @!P0 BRA `(.L_x_37) ;  /* 0x0000000000188947 */ /* 0x000fea0003800000 */
[----:B--2---:R-:W2:Y:S01]  /*23a0*/  LDC.64 R4, c[0x0][0x588] ;  /* 0x00016200ff047b82 */ /* 0x004ea20000000a00 */
[----:B-1----:R-:W-:-:S04]  /*23b0*/  IMAD R3, R115, UR47, RZ ;  /* 0x0000002f73037c24 */ /* 0x002fc8000f8e02ff */
[----:B--2---:R-:W-:-:S05]  /*23c0*/  IMAD.WIDE R4, R3, 0x4, R4 ;  /* 0x0000000403047825 */ /* 0x004fca00078e0204 */
[----:B-----5:R3:W5:Y:S01]  /*23d0*/  LDG.E R89, desc[UR40][R4.64] ;  /* 0x0000002804597981 */ /* 0x020762000c1e1900 */
[----:B------:R-:W-:Y:S01]  /*23e0*/  IMAD.MOV.U32 R88, RZ, RZ, 0x1 ;  /* 0x00000001ff587424 */ /* 0x000fe200078e00ff */
[----:B------:R-:W-:Y:S06]  /*23f0*/  BRA `(.L_x_36) ;  /* 0x00000000000c7947 */ /* 0x000fec0003800000 */
.L_x_37:
[----:B------:R-:W-:Y:S01]  /*2400*/  ULDC UR4, c[0x0][0x580] ;  /* 0x0001600000047ab9 */ /* 0x000fe20000000800 */
[----:B------:R-:W-:Y:S01]  /*2410*/  MOV R88, 0x1 ;  /* 0x0000000100587802 */ /* 0x000fe20000000f00 */
[----:B-----5:R-:W-:-:S07]  /*2420*/  IMAD.U32 R89, RZ, RZ, UR4 ;  /* 0x00000004ff597e24 */ /* 0x020fce000f8e00ff */
.L_x_36:
[----:B------:R-:W4:Y:S02]  /*2430*/  LDC.64 R6, c[0x0][0x5b0] ;  /* 0x00016c00ff067b82 */ /* 0x000f240000000a00 */
[----:B----4-:R-:W-:-:S04]  /*2440*/  ISETP.NE.U32.AND P0, PT, R6, RZ, PT ;  /* 0x000000ff0600720c */ /* 0x010fc80003f05070 */
[----:B------:R-:W-:-:S13]  /*2450*/  ISETP.NE.AND.EX P0, PT, R7, RZ, PT, P0 ;  /* 0x000000ff0700720c */ /* 0x000fda0003f05300 */
[----:B------:R-:W-:Y:S05]  /*2460*/  @!P0 BRA `(.L_x_38) ;  /* 0x00000000002c8947 */ /* 0x000fea0003800000 */
[----:B------:R-:W-:Y:S02]  /*2470*/  ULDC.64 UR4, c[0x0][0x5a8] ;  /* 0x00016a0000047ab9 */ /* 0x000fe40000000a00 */
[----:B------:R-:W-:-:S04]  /*2480*/  ISETP.NE.U32.AND P0, PT, RZ, UR4, PT ;  /* 0x00000004ff007c0c */ /* 0x000fc8000bf05070 */
[----:B------:R-:W-:-:S13]  /*2490*/  ISETP.NE.AND.EX P0, PT, RZ, UR5, PT, P0 ;  /* 0x00000005ff007c0c */ /* 0x000fda000bf05300 */
[----:B------:R-:W-:Y:S05]  /*24a0*/  @!P0 BRA `(.L_x_39) ;  /* 0x0000000000148947 */ /* 0x000fea0003800000 */
[----:B--23--:R-:W2:Y:S01]  /*24b0*/  LDC.64 R4, c[0x0][0x5a8] ;  /* 0x00016a00ff047b82 */ /* 0x00cea20000000a00 */
[----:B-1----:R-:W-:-:S04]  /*24c0*/  IMAD R3, R6, UR47, RZ ;  /* 0x0000002f06037c24 */ /* 0x002fc8000f8e02ff */
[----:B--2---:R-:W-:-:S05]  /*24d0*/  IMAD.WIDE R4, R3, 0x4, R4 ;  /* 0x0000000403047825 */ /* 0x004fca00078e0204 */
[----:B-----5:R4:W5:Y:S01]  /*24e0*/  LDG.E R90, desc[UR40][R4.64] ;  /* 0x00000028045a7981 */ /* 0x020962000c1e1900 */
[----:B------:R-:W-:Y:S05]  /*24f0*/  BRA `(.L_x_38) ;  /* 0x0000000000087947 */ /* 0x000fea0003800000 */
.L_x_39:
[----:B------:R-:W-:Y:S02]  /*2500*/  ULDC UR4, c[0x0][0x5a0] ;  /* 0x0001680000047ab9 */ /* 0x000fe40000000800 */
[----:B-----5:R-:W-:-:S07]  /*2510*/  IMAD.U32 R90, RZ, RZ, UR4 ;  /* 0x00000004ff5a7e24 */ /* 0x020fce000f8e00ff */
.L_x_38:
[----:B------:R-:W-:Y:S01]  /*2520*/  ULDC.64 UR4, c[0x0][0x588] ;  /* 0x0001620000047ab9 */ /* 0x000fe20000000a00 */
[----:B------:R-:W-:Y:S01]  /*2530*/  ISETP.NE.U32.AND P1, PT, R115, RZ, PT ;  /* 0x000000ff7300720c */ /* 0x000fe20003f25070 */
[----:B------:R-:W-:Y:S02]  /*2540*/  UISETP.NE.U32.AND UP0, UPT, UR4, URZ, UPT ;  /* 0x0000003f0400728c */ /* 0x000fe4000bf05070 */
[----:B------:R-:W-:Y:S02]  /*2550*/  ISETP.NE.U32.AND P3, PT, RZ, UR4, PT ;  /* 0x00000004ff007c0c */ /* 0x000fe4000bf65070 */
[----:B------:R-:W-:Y:S01]  /*2560*/  ISETP.NE.AND.EX P5, PT, R116, RZ, PT, P1 ;  /* 0x000000ff7400720c */ /* 0x000fe20003fa5310 */
[----:B------:R-:W-:Y:S02]  /*2570*/  UISETP.NE.AND.EX UP0, UPT, UR5, URZ, UPT, UP0 ;  /* 0x0000003f0500728c */ /* 0x000fe4000bf05300 */
[----:B------:R-:W-:Y:S02]  /*2580*/  ISETP.NE.AND.EX P3, PT, RZ, UR5, PT, P3 ;  /* 0x00000005ff007c0c */ /* 0x000fe4000bf65330 */
[----:B------:R-:W-:-:S02]  /*2590*/  PLOP3.LUT P0, PT, PT, PT, PT, 0x8, 0x0 ;  /* 0x000000000000781c */ /* 0x000fc40003f0e170 */
[----:B------:R-:W-:-:S04]  /*25a0*/  PLOP3.LUT P4, PT, PT, PT, UP0, 0x80, 0x0 ;  /* 0x000000000000781c */ /* 0x000fc80003f8f008 */
[----:B------:R-:W-:-:S05]  /*25b0*/  PLOP3.LUT P4, PT, P4, PT, PT, 0x8, 0x0 ;  /* 0x000000000000781c */ /* 0x000fca000278e170 */
[----:B------:R-:W-:Y:S08]  /*25c0*/  @P3 BRA P5, `(.L_x_40) ;  /* 0x0000000000243947 */ /* 0x000ff00002800000 */
[----:B------:R-:W-:Y:S04]  /*25d0*/  BSSY B0, `(.L_x_40) ;  /* 0x0000008000007945 */ /* 0x000fe80003800000 */
[----:B------:R-:W-:Y:S05]  /*25e0*/  @!P2 BRA `(.L_x_41) ;  /* 0x000000000014a947 */ /* 0x000fea0003800000 */
[----:B------:R-:W-:Y:S02]  /*25f0*/  LOP3.LUT P3, RZ, R88, 0xff, RZ, 0xc0, !PT ;  /* 0x000000ff58ff7812 */ /* 0x000fe4000786c0ff */
[----:B------:R-:W-:-:S11]  /*2600*/  PLOP3.LUT P0, PT, P4, PT, PT, 0x80, 0x0 ;  /* 0x000000000000781c */ /* 0x000fd6000270f070 */
[----:B------:R-:W-:Y:S05]  /*2610*/  @!P3 BRA `(.L_x_42) ;  /* 0x00000000000cb947 */ /* 0x000fea0003800000 */
[----:B-----5:R-:W-:Y:S01]  /*2620*/  FSETP.EQ.AND P0, PT, R89, RZ, PT ;  /* 0x000000ff5900720b */ /* 0x020fe20003f02000 */
[----:B------:R-:W-:-:S12]  /*2630*/  BRA `(.L_x_42) ;  /* 0x0000000000047947 */ /* 0x000fd80003800000 */
.L_x_41:
[----:B-----5:R-:W-:-:S13]  /*2640*/  FSETP.EQ.AND P0, PT, R89, RZ, PT ;  /* 0x000000ff5900720b */ /* 0x020fda0003f02000 */
.L_x_42:
[----:B------:R-:W-:Y:S05]  /*2650*/  BSYNC B0 ;  /* 0x0000000000007941 */ /* 0x000fea0003800000 */
.L_x_40:
[----:B------:R-:W-:Y:S04]  /*2660*/  BSSY B0, `(.L_x_43) ;  /* 0x0000007000007945 */ /* 0x000fe80003800000 */
[----:B------:R-:W-:Y:S05]  /*2670*/  @!P2 BRA `(.L_x_44) ;  /* 0x000000000010a947 */ /* 0x000fea0003800000 */
[----:B------:R-:W-:-:S13]  /*2680*/  LOP3.LUT P2, RZ, R88, 0xff, RZ, 0xc0, !PT ;  /* 0x000000ff58ff7812 */ /* 0x000fda000784c0ff */
[----:B------:R-:W-:Y:S05]  /*2690*/  @!P2 BRA `(.L_x_45) ;  /* 0x00000000000ca947 */ /* 0x000fea0003800000 */
[----:B-----5:R-:W-:Y:S01]  /*26a0*/  FSETP.EQ.AND P4, PT, R89, RZ, PT ;  /* 0x000000ff5900720b */ /* 0x020fe20003f82000 */
[----:B------:R-:W-:-:S12]  /*26b0*/  BRA `(.L_x_45) ;  /* 0x0000000000047947 */ /* 0x000fd80003800000 */
.L_x_44:
[----:B-----5:R-:W-:-:S13]  /*26c0*/  FSETP.EQ.AND P4, PT, R89, RZ, PT ;  /* 0x000000ff5900720b */ /* 0x020fda0003f82000 */
.L_x_45:
[----:B------:R-:W-:Y:S05]  /*26d0*/  BSYNC B0 ;  /* 0x0000000000007941 */ /* 0x000fea0003800000 */
.L_x_43:
[----:B------:R-:W-:Y:S01]  /*26e0*/  BSSY B0, `(.L_x_46) ;  /* 0x0000020000007945 */ /* 0x000fe20003800000 */
[----:B------:R-:W-:Y:S01]  /*26f0*/  LOP3.LUT R92, R92, 0x1, RZ, 0x3c, !PT ;  /* 0x000000015c5c7812 */ /* 0x000fe200078e3cff */
[----:B------:R-:W-:Y:S01]  /*2700*/  IMAD.MOV.U32 R21, RZ, RZ, RZ ;  /* 0x000000ffff157224 */ /* 0x000fe200078e00ff */
[----:B------:R-:W-:Y:S02]  /*2710*/  CS2R R6, SRZ ;  /* 0x0000000000067805 */ /* 0x000fe4000001ff00 */
[----:B--234-:R-:W-:Y:S02]  /*2720*/  CS2R R4, SRZ ;  /* 0x0000000000047805 */ /* 0x01cfe4000001ff00 */
[----:B------:R-:W-:Y:S02]  /*2730*/  CS2R R10, SRZ ;  /* 0x00000000000a7805 */ /* 0x000fe4000001ff00 */
[----:B------:R-:W-:Y:S01]  /*2740*/  CS2R R8, SRZ ;  /* 0x0000000000087805 */ /* 0x000fe2000001ff00 */
[----:B------:R-:W-:Y:S06]  /*2750*/  @P0 BRA `(.L_x_47) ;  /* 0x0000000000600947 */ /* 0x000fec0003800000 */
[----:B------:R-:W-:-:S13]  /*2760*/  ISETP.NE.AND P2, PT, R113, 0x3, PT ;  /* 0x000000037100780c */ /* 0x000fda0003f45270 */
[----:B------:R-:W-:Y:S05]  /*2770*/  @!P2 BRA `(.L_x_48) ;  /* 0x000000000004a947 */ /* 0x000fea0003800000 */
[----:B------:R-:W-:Y:S01]  /*2780*/  BPT.TRAP 0x1 ;  /* 0x000000040000795c */ /* 0x000fe20000300000 */
.L_x_48:
[----:B------:R-:W-:Y:S01]  /*2790*/  SHF.L.U32 R4, R92, 0x1f, RZ ;  /* 0x0000001f5c047819 */ /* 0x000fe200000006ff */
[----:B------:R-:W-:Y:S01]  /*27a0*/  BSSY B1, `(.L_x_49) ;  /* 0x000000b000017945 */ /* 0x000fe20003800000 */
[----:B------:R-:W-:Y:S01]  /*27b0*/  @!P4 LOP3.LUT P3, RZ, R18, 0x4, RZ, 0xc0, !PT ;  /* 0x0000000412ffc812 */ /* 0x000fe2000786c0ff */
[----:B------:R-:W-:Y:S01]  /*27c0*/  IMAD.MOV.U32 R11, RZ, RZ, RZ ;  /* 0x000000ffff0b7224 */ /* 0x000fe200078e00ff */
[----:B------:R-:W2:Y:S01]  /*27d0*/  SYNCS.PHASECHK.TRANS64.TRYWAIT P2, [UR51+0x60], R4 ;  /* 0x00006004ff0075a7 */ /* 0x000ea20008040173 */
[----:B------:R-:W-:Y:S02]  /*27e0*/  PLOP3.LUT P5, PT, PT, PT, PT, 0x8, 0x0 ;  /* 0x000000000000781c */ /* 0x000fe40003fae170 */
[----:B------:R-:W-:Y:S02]  /*27f0*/  @!P4 PLOP3.LUT P5, PT, P3, PT, PT, 0x80, 0x0 ;  /* 0x000000000000c81c */ /* 0x000fe40001faf070 */
[----:B------:R-:W-:-:S04]  /*2800*/  @!P4 LEA R0, R91, UR51, 0x1 ;  /* 0x000000335b00cc11 */ /* 0x000fc8000f8e08ff */
[C---:B-1----:R-:W-:Y:S01]  /*2810*/  @!P4 IADD3 R3, R0.reuse, 0x200, RZ ;  /* 0x000002000003c810 */ /* 0x042fe20007ffe0ff */
[----:B------:R-:W-:-:S06]  /*2820*/  @!P4 VIADD R12, R0, 0x220 ;  /* 0x00000220000cc836 */ /* 0x000fcc0000000000 */
[----:B------:R-:W-:Y:S01]  /*2830*/  @P5 VIADD R12, R3, 0xffffffe0 ;  /* 0xffffffe0030c5836 */ /* 0x000fe20000000000 */
[----:B--2---:R-:W-:Y:S06]  /*2840*/  @!P2 BRA `(.L_x_50) ;  /* 0x000000b40000a947 */ /* 0x004fec0003800000 */
.L_x_168:
[----:B------:R-:W-:Y:S05]  /*2850*/  BSYNC B1 ;  /* 0x0000000000017941 */ /* 0x000fea0003800000 */
.L_x_49:
[----:B------:R-:W-:Y:S02]  /*2860*/  MOV R10, RZ ;  /* 0x000000ff000a7202 */ /* 0x000fe40000000f00 */
[----:B------:R-:W-:Y:S01]  /*2870*/  CS2R R8, SRZ ;  /* 0x0000000000087805 */ /* 0x000fe2000001ff00 */
[----:B------:R-:W-:Y:S01]  /*2880*/  IMAD.MOV.U32 R6, RZ, RZ, RZ ;  /* 0x000000ffff067224 */ /* 0x000fe200078e00ff */
[----:B-1----:R-:W-:Y:S01]  /*2890*/  CS2R R4, SRZ ;  /* 0x0000000000047805 */ /* 0x002fe2000001ff00 */
[----:B------:R-:W-:Y:S05]  /*28a0*/  @!P4 WARPSYNC.ALL ;  /* 0x000000000000c948 */ /* 0x000fea0003800000 */
[----:B------:R2:W3:Y:S01]  /*28b0*/  @!P4 LDSM.16.M88.4 R8, [R0+0x200] ;  /* 0x000200000008c83b */ /* 0x0004e20000000200 */
[----:B------:R-:W-:-:S03]  /*28c0*/  IMAD.MOV.U32 R21, RZ, RZ, 0x1 ;  /* 0x00000001ff157424 */ /* 0x000fc600078e00ff */
[----:B------:R2:W4:Y:S04]  /*28d0*/  @!P4 LDSM.16.M88.4 R4, [R12] ;  /* 0x000000000c04c83b */ /* 0x0005280000000200 */
.L_x_47:
[----:B------:R-:W-:Y:S05]  /*28e0*/  BSYNC B0 ;  /* 0x0000000000007941 */ /* 0x000fea0003800000 */
.L_x_46:
[C---:B--23--:R-:W-:Y:S01]  /*28f0*/  IMAD.U32 R0, R8.reuse, 0x10000, RZ ;  /* 0x0001000008007824 */ /* 0x04cfe200078e00ff */
[----:B------:R-:W-:Y:S01]  /*2900*/  LOP3.LUT R8, R8, 0xffff0000, RZ, 0xc0, !PT ;  /* 0xffff000008087812 */ /* 0x000fe200078ec0ff */
[----:B-1----:R-:W-:Y:S01]  /*2910*/  IMAD.MOV.U32 R3, RZ, RZ, 0x3aae005b ;  /* 0x3aae005bff037424 */ /* 0x002fe200078e00ff */
[----:B------:R-:W-:Y:S01]  /*2920*/  LOP3.LUT R98, R9, 0xffff0000, RZ, 0xc0, !PT ;  /* 0xffff000009627812 */ /* 0x000fe200078ec0ff */
[----:B-----5:R-:W-:Y:S01]  /*2930*/  FMUL R23, R89, R0 ;  /* 0x0000000059177220 */ /* 0x020fe20000400000 */
[----:B------:R-:W-:Y:S01]  /*2940*/  MOV R0, 0x38eb4c3a ;  /* 0x38eb4c3a00007802 */ /* 0x000fe20000000f00 */
[----:B------:R-:W-:Y:S01]  /*2950*/  IMAD.MOV.U32 R12, RZ, RZ, 0x3c09919f ;  /* 0x3c09919fff0c7424 */ /* 0x000fe200078e00ff */
[----:B------:R-:W-:Y:S05]  /*2960*/  WARPSYNC.ALL ;  /* 0x0000000000007948 */ /* 0x000fea0003800000 */
[----:B------:R-:W-:Y:S01]  /*2970*/  FFMA R24, R90, R24, R23 ;  /* 0x000000185a187223 */ /* 0x000fe20000000017 */
[----:B------:R-:W-:-:S02]  /*2980*/  IMAD.U32 R96, R9, 0x10000, RZ ;  /* 0x0001000009607824 */ /* 0x000fc400078e00ff */
[C---:B------:R-:W-:Y:S01]  /*2990*/  FMUL R9, R89.reuse, R8 ;  /* 0x0000000859097220 */ /* 0x040fe20000400000 */
[----:B------:R-:W-:Y:S01]  /*29a0*/  FMUL R8, R89, R98 ;  /* 0x0000006259087220 */ /* 0x000fe20000400000 */
[----:B------:R-:W-:Y:S01]  /*29b0*/  FMUL R100, R24, 0.70710676908493041992 ;  /* 0x3f3504f318647820 */ /* 0x000fe20000400000 */
[----:B------:R-:W-:Y:S03]  /*29c0*/  BSSY B0, `(.L_x_51) ;  /* 0x00001dd000007945 */ /* 0x000fe60003800000 */
[C---:B------:R-:W-:Y:S01]  /*29d0*/  FMUL R13, R100.reuse, R100 ;  /* 0x00000064640d7220 */ /* 0x040fe20000400000 */
[----:B------:R-:W-:-:S04]  /*29e0*/  FSETP.GE.AND P2, PT, |R100|, 1.0029599666595458984, PT ;  /* 0x3f8060fe6400780b */ /* 0x000fc80003f46200 */
[----:B------:R-:W-:Y:S01]  /*29f0*/  FSEL R93, |R100|, R13, P2 ;  /* 0x0000000d645d7208 */ /* 0x000fe20001000200 */
[----:B------:R-:W-:Y:S01]  /*2a00*/  IMAD.MOV.U32 R13, RZ, RZ, 0x3d24d99a ;  /* 0x3d24d99aff0d7424 */ /* 0x000fe200078e00ff */
[----:B------:R-:W-:Y:S02]  /*2a10*/  FSEL R14, R0, 8.4834944573231041431e-05, P2 ;  /* 0x38b1e96a000e7808 */ /* 0x000fe40001000000 */
[----:B------:R-:W-:Y:S02]  /*2a20*/  FSEL R20, -R3, -0.00082130916416645050049, P2 ;  /* 0xba574d2003147808 */ /* 0x000fe40001000100 */
[----:B------:R-:W-:Y:S02]  /*2a30*/  FSEL R15, R12, 0.0052134888246655464172, P2 ;  /* 0x3baad5ea0c0f7808 */ /* 0x000fe40001000000 */
[----:B------:R-:W-:Y:S01]  /*2a40*/  FSEL R95, -R13, -0.026868773624300956726, P2 ;  /* 0xbcdc1be70d5f7808 */ /* 0x000fe20001000100 */
[----:B------:R-:W-:Y:S01]  /*2a50*/  FFMA R20, R93, R14, R20 ;  /* 0x0000000e5d147223 */ /* 0x000fe20000000014 */
[----:B------:R-:W-:-:S03]  /*2a60*/  MOV R14, 0x3e235519 ;  /* 0x3e235519000e7802 */ /* 0x000fc60000000f00 */
[C---:B------:R-:W-:Y:S01]  /*2a70*/  FFMA R20, R93.reuse, R20, R15 ;  /* 0x000000145d147223 */ /* 0x040fe2000000000f */
[----:B------:R-:W-:Y:S01]  /*2a80*/  IMAD.MOV.U32 R15, RZ, RZ, 0x3f69b4f9 ;  /* 0x3f69b4f9ff0f7424 */ /* 0x000fe200078e00ff */
[----:B------:R-:W-:Y:S02]  /*2a90*/  FSEL R97, R14, 0.11284004896879196167, P2 ;  /* 0x3de718af0e617808 */ /* 0x000fe40001000000 */
[----:B------:R-:W-:Y:S01]  /*2aa0*/  FFMA R94, R93, R20, R95 ;  /* 0x000000145d5e7223 */ /* 0x000fe2000000005f */
[----:B------:R-:W-:Y:S01]  /*2ab0*/  IMAD.MOV.U32 R20, RZ, RZ, 0x3f210a14 ;  /* 0x3f210a14ff147424 */ /* 0x000fe200078e00ff */
[----:B------:R-:W-:Y:S02]  /*2ac0*/  FSEL R95, R15, -0.37612664699554443359, P2 ;  /* 0xbec093ac0f5f7808 */ /* 0x000fe40001000000 */
[----:B------:R-:W-:Y:S02]  /*2ad0*/  FFMA R94, R93, R94, R97 ;  /* 0x0000005e5d5e7223 */ /* 0x000fe40000000061 */
[----:B------:R-:W-:-:S02]  /*2ae0*/  FSEL R97, R20, 0.12837915122509002686, P2 ;  /* 0x3e0375d314617808 */ /* 0x000fc40001000000 */
[----:B------:R-:W-:Y:S01]  /*2af0*/  FFMA R94, R93, R94, R95 ;  /* 0x0000005e5d5e7223 */ /* 0x000fe2000000005f */
[----:B------:R-:W-:-:S03]  /*2b00*/  FSEL R95, -|R100|, R100, P2 ;  /* 0x00000064645f7208 */ /* 0x000fc60001000300 */
[----:B------:R-:W-:Y:S01]  /*2b10*/  FFMA R94, R93, R94, R97 ;  /* 0x0000005e5d5e7223 */ /* 0x000fe20000000061 */
[----:B------:R-:W-:-:S03]  /*2b20*/  FMUL R93, R89, R96 ;  /* 0x00000060595d7220 */ /* 0x000fc60000400000 */
[----:B------:R-:W-:Y:S01]  /*2b30*/  FFMA R94, R94, R95, R95 ;  /* 0x0000005f5e5e7223 */ /* 0x000fe2000000005f */
[C---:B------:R-:W-:Y:S01]  /*2b40*/  FFMA R95, R90.reuse, R25, R9 ;  /* 0x000000195a5f7223 */ /* 0x040fe20000000009 */
[C---:B------:R-:W-:Y:S01]  /*2b50*/  FFMA R96, R90.reuse, R26, R93 ;  /* 0x0000001a5a607223 */ /* 0x040fe2000000005d */
[----:B------:R-:W-:Y:S01]  /*2b60*/  FFMA R26, R90, R27, R8 ;  /* 0x0000001b5a1a7223 */ /* 0x000fe20000000008 */
[----:B------:R-:W1:Y:S01]  /*2b70*/  @P2 MUFU.EX2 R97, R94 ;  /* 0x0000005e00612308 */ /* 0x000e620000000800 */
[----:B------:R-:W-:Y:S01]  /*2b80*/  FMUL R118, R95, 0.70710676908493041992 ;  /* 0x3f3504f35f767820 */ /* 0x000fe20000400000 */
[----:B------:R-:W-:Y:S01]  /*2b90*/  FMUL R105, R96, 0.70710676908493041992 ;  /* 0x3f3504f360697820 */ /* 0x000fe20000400000 */
[C---:B------:R-:W-:Y:S01]  /*2ba0*/  FMUL R120, R26.reuse, 0.70710676908493041992 ;  /* 0x3f3504f31a787820 */ /* 0x040fe20000400000 */
[----:B------:R-:W-:Y:S01]  /*2bb0*/  FMUL R26, R26, 0.5 ;  /* 0x3f0000001a1a7820 */ /* 0x000fe20000400000 */
[----:B------:R-:W-:Y:S01]  /*2bc0*/  FMUL R25, R118, R118 ;  /* 0x0000007676197220 */ /* 0x000fe20000400000 */
[C---:B------:R-:W-:Y:S01]  /*2bd0*/  FMUL R27, R105.reuse, R105 ;  /* 0x00000069691b7220 */ /* 0x040fe20000400000 */
[----:B------:R-:W-:-:S02]  /*2be0*/  FSETP.GE.AND P3, PT, |R105|, 1.0029599666595458984, PT ;  /* 0x3f8060fe6900780b */ /* 0x000fc40003f66200 */
[----:B------:R-:W-:Y:S02]  /*2bf0*/  FSETP.GE.AND P5, PT, |R120|, 1.0029599666595458984, PT ;  /* 0x3f8060fe7800780b */ /* 0x000fe40003fa6200 */
[----:B------:R-:W-:Y:S02]  /*2c00*/  FSEL R27, |R105|, R27, P3 ;  /* 0x0000001b691b7208 */ /* 0x000fe40001800200 */
[C---:B------:R-:W-:Y:S02]  /*2c10*/  FSEL R102, R0.reuse, 8.4834944573231041431e-05, P3 ;  /* 0x38b1e96a00667808 */ /* 0x040fe40001800000 */
[----:B------:R-:W-:Y:S01]  /*2c20*/  FSEL R104, -R3, -0.00082130916416645050049, P3 ;  /* 0xba574d2003687808 */ /* 0x000fe20001800100 */
[----:B-1----:R-:W-:Y:S01]  /*2c30*/  @P2 FADD R97, -R97, 1 ;  /* 0x3f80000061612421 */ /* 0x002fe20000000100 */
[----:B------:R-:W-:-:S03]  /*2c40*/  FSEL R108, R0, 8.4834944573231041431e-05, P5 ;  /* 0x38b1e96a006c7808 */ /* 0x000fc60002800000 */
[----:B------:R-:W-:Y:S01]  /*2c50*/  FFMA R104, R27, R102, R104 ;  /* 0x000000661b687223 */ /* 0x000fe20000000068 */
[----:B------:R-:W-:Y:S02]  /*2c60*/  FSEL R110, -R3, -0.00082130916416645050049, P5 ;  /* 0xba574d20036e7808 */ /* 0x000fe40002800100 */
[----:B------:R-:W-:Y:S01]  /*2c70*/  @P2 LOP3.LUT R94, R97, 0x80000000, R100, 0xb8, !PT ;  /* 0x80000000615e2812 */ /* 0x000fe200078eb864 */
[----:B------:R-:W-:Y:S01]  /*2c80*/  FMUL R97, R120, R120 ;  /* 0x0000007878617220 */ /* 0x000fe20000400000 */
[----:B------:R-:W-:Y:S02]  /*2c90*/  FSETP.GE.AND P2, PT, |R118|, 1.0029599666595458984, PT ;  /* 0x3f8060fe7600780b */ /* 0x000fe40003f46200 */
[----:B------:R-:W-:Y:S01]  /*2ca0*/  FSEL R106, R12, 0.0052134888246655464172, P3 ;  /* 0x3baad5ea0c6a7808 */ /* 0x000fe20001800000 */
[----:B------:R-:W-:Y:S01]  /*2cb0*/  FADD R94, R94, 1 ;  /* 0x3f8000005e5e7421 */ /* 0x000fe20000000000 */
[----:B------:R-:W-:Y:S02]  /*2cc0*/  FSEL R25, |R118|, R25, P2 ;  /* 0x0000001976197208 */ /* 0x000fe40001000200 */
[----:B------:R-:W-:Y:S01]  /*2cd0*/  FSEL R98, R0, 8.4834944573231041431e-05, P2 ;  /* 0x38b1e96a00627808 */ /* 0x000fe20001000000 */
[----:B------:R-:W-:Y:S01]  /*2ce0*/  FFMA R104, R27, R104, R106 ;  /* 0x000000681b687223 */ /* 0x000fe2000000006a */
[----:B------:R-:W-:-:S02]  /*2cf0*/  FSEL R100, -R3, -0.00082130916416645050049, P2 ;  /* 0xba574d2003647808 */ /* 0x000fc40001000100 */
[----:B------:R-:W-:Y:S02]  /*2d00*/  FSEL R99, |R120|, R97, P5 ;  /* 0x0000006178637208 */ /* 0x000fe40002800200 */
[----:B------:R-:W-:Y:S01]  /*2d10*/  FSEL R102, -R13, -0.026868773624300956726, P2 ;  /* 0xbcdc1be70d667808 */ /* 0x000fe20001000100 */
[----:B------:R-:W-:Y:S01]  /*2d20*/  FFMA R98, R25, R98, R100 ;  /* 0x0000006219627223 */ /* 0x000fe20000000064 */
[C---:B------:R-:W-:Y:S01]  /*2d30*/  FSEL R100, R12.reuse, 0.0052134888246655464172, P2 ;  /* 0x3baad5ea0c647808 */ /* 0x040fe20001000000 */
[----:B------:R-:W-:Y:S01]  /*2d40*/  FFMA R108, R99, R108, R110 ;  /* 0x0000006c636c7223 */ /* 0x000fe2000000006e */
[----:B------:R-:W-:Y:S02]  /*2d50*/  FSEL R114, R12, 0.0052134888246655464172, P5 ;  /* 0x3baad5ea0c727808 */ /* 0x000fe40002800000 */
[----:B------:R-:W-:Y:S01]  /*2d60*/  FSEL R106, -R13, -0.026868773624300956726, P3 ;  /* 0xbcdc1be70d6a7808 */ /* 0x000fe20001800100 */
[----:B------:R-:W-:Y:S01]  /*2d70*/  FFMA R98, R25, R98, R100 ;  /* 0x0000006219627223 */ /* 0x000fe20000000064 */
[C---:B------:R-:W-:Y:S01]  /*2d80*/  FSEL R100, R14.reuse, 0.11284004896879196167, P2 ;  /* 0x3de718af0e647808 */ /* 0x040fe20001000000 */
[----:B------:R-:W-:Y:S01]  /*2d90*/  FFMA R114, R99, R108, R114 ;  /* 0x0000006c63727223 */ /* 0x000fe20000000072 */
[----:B------:R-:W-:Y:S01]  /*2da0*/  FSEL R108, R14, 0.11284004896879196167, P3 ;  /* 0x3de718af0e6c7808 */ /* 0x000fe20001800000 */
[----:B------:R-:W-:Y:S01]  /*2db0*/  FFMA R98, R25, R98, R102 ;  /* 0x0000006219627223 */ /* 0x000fe20000000066 */
[----:B------:R-:W-:Y:S01]  /*2dc0*/  FSEL R102, R15, -0.37612664699554443359, P2 ;  /* 0xbec093ac0f667808 */ /* 0x000fe20001000000 */
[----:B------:R-:W-:Y:S01]  /*2dd0*/  FFMA R104, R27, R104, R106 ;  /* 0x000000681b687223 */ /* 0x000fe2000000006a */
[----:B------:R-:W-:Y:S01]  /*2de0*/  FSEL R110, -R13, -0.026868773624300956726, P5 ;  /* 0xbcdc1be70d6e7808 */ /* 0x000fe20002800100 */
[----:B------:R-:W-:Y:S01]  /*2df0*/  FFMA R98, R25, R98, R100 ;  /* 0x0000006219627223 */ /* 0x000fe20000000064 */
[----:B------:R-:W-:Y:S01]  /*2e00*/  FSEL R100, R20, 0.12837915122509002686, P2 ;  /* 0x3e0375d314647808 */ /* 0x000fe20001000000 */
[----:B------:R-:W-:Y:S01]  /*2e10*/  FFMA R104, R27, R104, R108 ;  /* 0x000000681b687223 */ /* 0x000fe2000000006c */
[----:B------:R-:W-:Y:S01]  /*2e20*/  FSEL R97, -|R118|, R118, P2 ;  /* 0x0000007676617208 */ /* 0x000fe20001000300 */
[----:B------:R-:W-:Y:S01]  /*2e30*/  FFMA R98, R25, R98, R102 ;  /* 0x0000006219627223 */ /* 0x000fe20000000066 */
[----:B------:R-:W-:Y:S01]  /*2e40*/  FSEL R102, R15, -0.37612664699554443359, P3 ;  /* 0xbec093ac0f667808 */ /* 0x000fe20001800000 */
[----:B------:R-:W-:Y:S01]  /*2e50*/  FFMA R110, R99, R114, R110 ;  /* 0x00000072636e7223 */ /* 0x000fe2000000006e */
[----:B------:R-:W-:Y:S01]  /*2e60*/  FSEL R106, R14, 0.11284004896879196167, P5 ;  /* 0x3de718af0e6a7808 */ /* 0x000fe20002800000 */
[----:B------:R-:W-:Y:S01]  /*2e70*/  FFMA R98, R25, R98, R100 ;  /* 0x0000006219627223 */ /* 0x000fe20000000064 */
[C---:B------:R-:W-:Y:S01]  /*2e80*/  FSEL R100, R20.reuse, 0.12837915122509002686, P3 ;  /* 0x3e0375d314647808 */ /* 0x040fe20001800000 */
[----:B------:R-:W-:Y:S01]  /*2e90*/  FFMA R102, R27, R104, R102 ;  /* 0x000000681b667223 */ /* 0x000fe20000000066 */
[----:B------:R-:W-:Y:S01]  /*2ea0*/  FSEL R101, R20, 0.12837915122509002686, P5 ;  /* 0x3e0375d314657808 */ /* 0x000fe20002800000 */
[----:B------:R-:W-:Y:S01]  /*2eb0*/  FFMA R97, R98, R97, R97 ;  /* 0x0000006162617223 */ /* 0x000fe20000000061 */
[----:B------:R-:W-:Y:S01]  /*2ec0*/  FSEL R98, R15, -0.37612664699554443359, P5 ;  /* 0xbec093ac0f627808 */ /* 0x000fe20002800000 */
[----:B------:R-:W-:Y:S01]  /*2ed0*/  FFMA R106, R99, R110, R106 ;  /* 0x0000006e636a7223 */ /* 0x000fe2000000006a */
[----:B------:R-:W-:Y:S01]  /*2ee0*/  FFMA R100, R27, R102, R100 ;  /* 0x000000661b647223 */ /* 0x000fe20000000064 */
[----:B------:R-:W-:Y:S01]  /*2ef0*/  FSEL R27, -|R105|, R105, P3 ;  /* 0x00000069691b7208 */ /* 0x000fe20001800300 */
[----:B------:R-:W1:Y:S01]  /*2f00*/  @P2 MUFU.EX2 R25, R97 ;  /* 0x0000006100192308 */ /* 0x000e620000000800 */
[----:B------:R-:W-:Y:S01]  /*2f10*/  FFMA R106, R99, R106, R98 ;  /* 0x0000006a636a7223 */ /* 0x000fe20000000062 */
[----:B------:R-:W-:-:S02]  /*2f20*/  IMAD.U32 R102, R11, 0x10000, RZ ;  /* 0x000100000b667824 */ /* 0x000fc400078e00ff */
[----:B------:R-:W-:Y:S01]  /*2f30*/  FFMA R98, R100, R27, R27 ;  /* 0x0000001b64627223 */ /* 0x000fe2000000001b */
[----:B------:R-:W-:Y:S01]  /*2f40*/  FSEL R100, -|R120|, R120, P5 ;  /* 0x0000007878647208 */ /* 0x000fe20002800300 */
[----:B------:R-:W-:Y:S02]  /*2f50*/  FFMA R99, R99, R106, R101 ;  /* 0x0000006a63637223 */ /* 0x000fe40000000065 */
[----:B------:R-:W2:Y:S02]  /*2f60*/  @P3 MUFU.EX2 R101, R98 ;  /* 0x0000006200653308 */ /* 0x000ea40000000800 */
[----:B------:R-:W-:Y:S01]  /*2f70*/  FFMA R99, R99, R100, R100 ;  /* 0x0000006463637223 */ /* 0x000fe20000000064 */
[C---:B------:R-:W-:Y:S02]  /*2f80*/  SHF.L.U32 R100, R10.reuse, 0x10, RZ ;  /* 0x000000100a647819 */ /* 0x040fe400000006ff */
[----:B------:R-:W-:-:S03]  /*2f90*/  LOP3.LUT R10, R10, 0xffff0000, RZ, 0xc0, !PT ;  /* 0xffff00000a0a7812 */ /* 0x000fc600078ec0ff */
[----:B------:R-:W3:Y:S01]  /*2fa0*/  @P5 MUFU.EX2 R103, R99 ;  /* 0x0000006300675308 */ /* 0x000ee20000000800 */
[----:B-1----:R-:W-:Y:S01]  /*2fb0*/  @P2 FADD R25, -R25, 1 ;  /* 0x3f80000019192421 */ /* 0x002fe20000000100 */
[C---:B------:R-:W-:Y:S01]  /*2fc0*/  FMUL R27, R89.reuse, R100 ;  /* 0x00000064591b7220 */ /* 0x040fe20000400000 */
[----:B------:R-:W-:-:S03]  /*2fd0*/  FMUL R10, R89, R10 ;  /* 0x0000000a590a7220 */ /* 0x000fc60000400000 */
[C---:B------:R-:W-:Y:S01]  /*2fe0*/  FFMA R100, R90.reuse, R28, R27 ;  /* 0x0000001c5a647223 */ /* 0x040fe2000000001b */
[----:B------:R-:W-:Y:S01]  /*2ff0*/  @P2 LOP3.LUT R97, R25, 0x80000000, R118, 0xb8, !PT ;  /* 0x8000000019612812 */ /* 0x000fe200078eb876 */
[----:B------:R-:W-:Y:S01]  /*3000*/  FMUL R25, R89, R102 ;  /* 0x0000006659197220 */ /* 0x000fe20000400000 */
[----:B--2---:R-:W-:Y:S01]  /*3010*/  @P3 FADD R102, -R101, 1 ;  /* 0x3f80000065663421 */ /* 0x004fe20000000100 */
[----:B------:R-:W-:Y:S01]  /*3020*/  FFMA R101, R90, R29, R10 ;  /* 0x0000001d5a657223 */ /* 0x000fe2000000000a */
[----:B------:R-:W-:Y:S01]  /*3030*/  FMUL R110, R100, 0.70710676908493041992 ;  /* 0x3f3504f3646e7820 */ /* 0x000fe20000400000 */
[----:B------:R-:W-:Y:S01]  /*3040*/  FFMA R30, R90, R30, R25 ;  /* 0x0000001e5a1e7223 */ /* 0x000fe20000000019 */
[----:B------:R-:W-:Y:S01]  /*3050*/  FADD R97, R97, 1 ;  /* 0x3f80000061617421 */ /* 0x000fe20000000000 */
[----:B------:R-:W-:Y:S01]  /*3060*/  FMUL R121, R101, 0.70710676908493041992 ;  /* 0x3f3504f365797820 */ /* 0x000fe20000400000 */
[C---:B------:R-:W-:Y:S01]  /*3070*/  FMUL R28, R110.reuse, R110 ;  /* 0x0000006e6e1c7220 */ /* 0x040fe20000400000 */
[----:B------:R-:W-:Y:S01]  /*3080*/  FSETP.GE.AND P2, PT, |R110|, 1.0029599666595458984, PT ;  /* 0x3f8060fe6e00780b */ /* 0x000fe20003f46200 */
[----:B---3--:R-:W-:Y:S01]  /*3090*/  @P5 FADD R103, -R103, 1 ;  /* 0x3f80000067675421 */ /* 0x008fe20000000100 */
[----:B------:R-:W-:Y:S01]  /*30a0*/  @P3 LOP3.LUT R98, R102, 0x80000000, R105, 0xb8, !PT ;  /* 0x8000000066623812 */ /* 0x000fe200078eb869 */
[C---:B------:R-:W-:Y:S01]  /*30b0*/  FMUL R102, R121.reuse, R121 ;  /* 0x0000007979667220 */ /* 0x040fe20000400000 */
[----:B------:R-:W-:Y:S01]  /*30c0*/  FSETP.GE.AND P3, PT, |R121|, 1.0029599666595458984, PT ;  /* 0x3f8060fe7900780b */ /* 0x000fe20003f66200 */
[----:B------:R-:W-:Y:S01]  /*30d0*/  FMUL R114, R30, 0.70710676908493041992 ;  /* 0x3f3504f31e727820 */ /* 0x000fe20000400000 */
[----:B------:R-:W-:Y:S01]  /*30e0*/  @P5 LOP3.LUT R99, R103, 0x80000000, R120, 0xb8, !PT ;  /* 0x8000000067635812 */ /* 0x000fe200078eb878 */
[----:B------:R-:W-:Y:S01]  /*30f0*/  FADD R98, R98, 1 ;  /* 0x3f80000062627421 */ /* 0x000fe20000000000 */
[----:B------:R-:W-:Y:S01]  /*3100*/  FSEL R28, |R110|, R28, P2 ;  /* 0x0000001c6e1c7208 */ /* 0x000fe20001000200 */
[----:B------:R-:W-:Y:S01]  /*3110*/  FMUL R106, R114, R114 ;  /* 0x00000072726a7220 */ /* 0x000fe20000400000 */
[----:B------:R-:W-:Y:S01]  /*3120*/  FSEL R29, R0, 8.4834944573231041431e-05, P2 ;  /* 0x38b1e96a001d7808 */ /* 0x000fe20001000000 */
[----:B------:R-:W-:Y:S01]  /*3130*/  FADD R99, R99, 1 ;  /* 0x3f80000063637421 */ /* 0x000fe20000000000 */
[----:B------:R-:W-:-:S02]  /*3140*/  FSEL R103, -R3, -0.00082130916416645050049, P2 ;  /* 0xba574d2003677808 */ /* 0x000fc40001000100 */
[----:B------:R-:W-:Y:S02]  /*3150*/  FSEL R104, |R121|, R102, P3 ;  /* 0x0000006679687208 */ /* 0x000fe40001800200 */
[----:B------:R-:W-:Y:S01]  /*3160*/  FSEL R105, R0, 8.4834944573231041431e-05, P3 ;  /* 0x38b1e96a00697808 */ /* 0x000fe20001800000 */
[----:B------:R-:W-:Y:S01]  /*3170*/  FFMA R29, R28, R29, R103 ;  /* 0x0000001d1c1d7223 */ /* 0x000fe20000000067 */
[----:B------:R-:W-:Y:S02]  /*3180*/  FSEL R107, -R3, -0.00082130916416645050049, P3 ;  /* 0xba574d20036b7808 */ /* 0x000fe40001800100 */
[----:B------:R-:W-:Y:S02]  /*3190*/  FSEL R103, R12, 0.0052134888246655464172, P2 ;  /* 0x3baad5ea0c677808 */ /* 0x000fe40001000000 */
[----:B------:R-:W-:Y:S01]  /*31a0*/  FSETP.GE.AND P5, PT, |R114|, 1.0029599666595458984, PT ;  /* 0x3f8060fe7200780b */ /* 0x000fe20003fa6200 */
[----:B------:R-:W-:Y:S01]  /*31b0*/  FFMA R107, R104, R105, R107 ;  /* 0x00000069686b7223 */ /* 0x000fe2000000006b */
[----:B------:R-:W-:Y:S01]  /*31c0*/  FSEL R105, -R13, -0.026868773624300956726, P2 ;  /* 0xbcdc1be70d697808 */ /* 0x000fe20001000100 */
[----:B------:R-:W-:Y:S01]  /*31d0*/  FFMA R29, R28, R29, R103 ;  /* 0x0000001d1c1d7223 */ /* 0x000fe20000000067 */
[----:B------:R-:W-:-:S02]  /*31e0*/  FSEL R106, |R114|, R106, P5 ;  /* 0x0000006a726a7208 */ /* 0x000fc40002800200 */
[----:B------:R-:W-:Y:S01]  /*31f0*/  FSEL R111, R0, 8.4834944573231041431e-05, P5 ;  /* 0x38b1e96a006f7808 */ /* 0x000fe20002800000 */
[----:B------:R-:W-:Y:S01]  /*3200*/  FFMA R29, R28, R29, R105 ;  /* 0x0000001d1c1d7223 */ /* 0x000fe20000000069 */
[----:B------:R-:W-:Y:S02]  /*3210*/  FSEL R117, -R3, -0.00082130916416645050049, P5 ;  /* 0xba574d2003757808 */ /* 0x000fe40002800100 */
[----:B------:R-:W-:Y:S02]  /*3220*/  FSEL R109, R12, 0.0052134888246655464172, P3 ;  /* 0x3baad5ea0c6d7808 */ /* 0x000fe40001800000 */
[----:B------:R-:W-:Y:S01]  /*3230*/  FSEL R103, R14, 0.11284004896879196167, P2 ;  /* 0x3de718af0e677808 */ /* 0x000fe20001000000 */
[----:B------:R-:W-:Y:S01]  /*3240*/  FFMA R111, R106, R111, R117 ;  /* 0x0000006f6a6f7223 */ /* 0x000fe20000000075 */
[----:B------:R-:W-:Y:S01]  /*3250*/  FSEL R119, R12, 0.0052134888246655464172, P5 ;  /* 0x3baad5ea0c777808 */ /* 0x000fe20002800000 */
[----:B------:R-:W-:Y:S01]  /*3260*/  FFMA R107, R104, R107, R109 ;  /* 0x0000006b686b7223 */ /* 0x000fe2000000006d */
[----:B------:R-:W-:Y:S01]  /*3270*/  FSEL R109, -R13, -0.026868773624300956726, P3 ;  /* 0xbcdc1be70d6d7808 */ /* 0x000fe20001800100 */
[----:B------:R-:W-:Y:S01]  /*3280*/  FFMA R29, R28, R29, R103 ;  /* 0x0000001d1c1d7223 */ /* 0x000fe20000000067 */
[C---:B------:R-:W-:Y:S01]  /*3290*/  FSEL R105, R15.reuse, -0.37612664699554443359, P2 ;  /* 0xbec093ac0f697808 */ /* 0x040fe20001000000 */
[----:B------:R-:W-:Y:S01]  /*32a0*/  FFMA R119, R106, R111, R119 ;  /* 0x0000006f6a777223 */ /* 0x000fe20000000077 */
[----:B------:R-:W-:Y:S01]  /*32b0*/  FSEL R111, R14, 0.11284004896879196167, P3 ;  /* 0x3de718af0e6f7808 */ /* 0x000fe20001800000 */
[----:B------:R-:W-:Y:S01]  /*32c0*/  FFMA R107, R104, R107, R109 ;  /* 0x0000006b686b7223 */ /* 0x000fe2000000006d */
[----:B------:R-:W-:Y:S01]  /*32d0*/  FSEL R103, R20, 0.12837915122509002686, P2 ;  /* 0x3e0375d314677808 */ /* 0x000fe20001000000 */
[----:B------:R-:W-:Y:S01]  /*32e0*/  FFMA R29, R28, R29, R105 ;  /* 0x0000001d1c1d7223 */ /* 0x000fe20000000069 */
[----:B------:R-:W-:Y:S01]  /*32f0*/  FSEL R105, R15, -0.37612664699554443359, P3 ;  /* 0xbec093ac0f697808 */ /* 0x000fe20001800000 */
[----:B------:R-:W-:Y:S01]  /*3300*/  FFMA R107, R104, R107, R111 ;  /* 0x0000006b686b7223 */ /* 0x000fe2000000006f */
[----:B------:R-:W-:Y:S01]  /*3310*/  FSEL R102, -|R110|, R110, P2 ;  /* 0x0000006e6e667208 */ /* 0x000fe20001000300 */
[----:B------:R-:W-:Y:S01]  /*3320*/  FFMA R29, R28, R29, R103 ;  /* 0x0000001d1c1d7223 */ /* 0x000fe20000000067 */
[----:B------:R-:W-:Y:S01]  /*3330*/  FSEL R117, -R13, -0.026868773624300956726, P5 ;  /* 0xbcdc1be70d757808 */ /* 0x000fe20002800100 */
[----:B------:R-:W-:Y:S01]  /*3340*/  FFMA R105, R104, R107, R105 ;  /* 0x0000006b68697223 */ /* 0x000fe20000000069 */
[----:B------:R-:W-:Y:S01]  /*3350*/  FSEL R103, R20, 0.12837915122509002686, P3 ;  /* 0x3e0375d314677808 */ /* 0x000fe20001800000 */
[----:B------:R-:W-:Y:S01]  /*3360*/  FFMA R102, R29, R102, R102 ;  /* 0x000000661d667223 */ /* 0x000fe20000000066 */
[----:B------:R-:W-:Y:S01]  /*3370*/  FSEL R109, R14, 0.11284004896879196167, P5 ;  /* 0x3de718af0e6d7808 */ /* 0x000fe20002800000 */
[----:B------:R-:W-:Y:S01]  /*3380*/  FFMA R117, R106, R119, R117 ;  /* 0x000000776a757223 */ /* 0x000fe20000000075 */
[----:B------:R-:W-:Y:S01]  /*3390*/  FSEL R29, R15, -0.37612664699554443359, P5 ;  /* 0xbec093ac0f1d7808 */ /* 0x000fe20002800000 */
[----:B------:R-:W-:Y:S01]  /*33a0*/  FFMA R103, R104, R105, R103 ;  /* 0x0000006968677223 */ /* 0x000fe20000000067 */
[----:B------:R-:W-:Y:S01]  /*33b0*/  FSEL R104, -|R121|, R121, P3 ;  /* 0x0000007979687208 */ /* 0x000fe20001800300 */
[----:B------:R-:W1:Y:S01]  /*33c0*/  @P2 MUFU.EX2 R28, R102 ;  /* 0x00000066001c2308 */ /* 0x000e620000000800 */
[----:B------:R-:W-:Y:S01]  /*33d0*/  FFMA R109, R106, R117, R109 ;  /* 0x000000756a6d7223 */ /* 0x000fe2000000006d */
[----:B------:R-:W-:-:S02]  /*33e0*/  FSEL R108, R20, 0.12837915122509002686, P5 ;  /* 0x3e0375d3146c7808 */ /* 0x000fc40002800000 */
[----:B------:R-:W-:Y:S01]  /*33f0*/  FFMA R103, R103, R104, R104 ;  /* 0x0000006867677223 */ /* 0x000fe20000000068 */
[----:B------:R-:W-:Y:S01]  /*3400*/  FFMA R29, R106, R109, R29 ;  /* 0x0000006d6a1d7223 */ /* 0x000fe2000000001d */
[----:B------:R-:W-:Y:S02]  /*3410*/  FSEL R104, -|R114|, R114, P5 ;  /* 0x0000007272687208 */ /* 0x000fe40002800300 */
[----:B------:R-:W2:Y:S01]  /*3420*/  @P3 MUFU.EX2 R105, R103 ;  /* 0x0000006700693308 */ /* 0x000ea20000000800 */
[----:B------:R-:W-:Y:S01]  /*3430*/  FFMA R29, R106, R29, R108 ;  /* 0x0000001d6a1d7223 */ /* 0x000fe2000000006c */
[C---:B----4-:R-:W-:Y:S01]  /*3440*/  IMAD.U32 R106, R4.reuse, 0x10000, RZ ;  /* 0x00010000046a7824 */ /* 0x050fe200078e00ff */
[----:B------:R-:W-:Y:S02]  /*3450*/  LOP3.LUT R4, R4, 0xffff0000, RZ, 0xc0, !PT ;  /* 0xffff000004047812 */ /* 0x000fe400078ec0ff */
[----:B------:R-:W-:-:S03]  /*3460*/  FFMA R104, R29, R104, R104 ;  /* 0x000000681d687223 */ /* 0x000fc60000000068 */
[----:B------:R-:W-:Y:S01]  /*3470*/  FMUL R4, R89, R4 ;  /* 0x0000000459047220 */ /* 0x000fe20000400000 */
[----:B------:R-:W3:Y:S01]  /*3480*/  @P5 MUFU.EX2 R107, R104 ;  /* 0x00000068006b5308 */ /* 0x000ee20000000800 */
[----:B-1----:R-:W-:Y:S01]  /*3490*/  @P2 FADD R29, -R28, 1 ;  /* 0x3f8000001c1d2421 */ /* 0x002fe20000000100 */
[----:B------:R-:W-:Y:S01]  /*34a0*/  LOP3.LUT R28, R11, 0xffff0000, RZ, 0xc0, !PT ;  /* 0xffff00000b1c7812 */ /* 0x000fe200078ec0ff */
[----:B------:R-:W-:Y:S01]  /*34b0*/  FMUL R11, R89, R106 ;  /* 0x0000006a590b7220 */ /* 0x000fe20000400000 */
[C---:B------:R-:W-:Y:S02]  /*34c0*/  FFMA R33, R90.reuse, R33, R4 ;  /* 0x000000215a217223 */ /* 0x040fe40000000004 */
[----:B------:R-:W-:Y:S01]  /*34d0*/  @P2 LOP3.LUT R102, R29, 0x80000000, R110, 0xb8, !PT ;  /* 0x800000001d662812 */ /* 0x000fe200078eb86e */
[----:B------:R-:W-:Y:S01]  /*34e0*/  FMUL R29, R89, R28 ;  /* 0x0000001c591d7220 */ /* 0x000fe20000400000 */
[----:B--2---:R-:W-:Y:S01]  /*34f0*/  @P3 FADD R28, -R105, 1 ;  /* 0x3f800000691c3421 */ /* 0x004fe20000000100 */
[C---:B------:R-:W-:Y:S01]  /*3500*/  FFMA R32, R90.reuse, R32, R11 ;  /* 0x000000205a207223 */ /* 0x040fe2000000000b */
[C---:B------:R-:W-:Y:S01]  /*3510*/  FMUL R120, R33.reuse, 0.70710676908493041992 ;  /* 0x3f3504f321787820 */ /* 0x040fe20000400000 */
[----:B------:R-:W-:Y:S01]  /*3520*/  FFMA R105, R90, R31, R29 ;  /* 0x0000001f5a697223 */ /* 0x000fe2000000001d */
[----:B------:R-:W-:Y:S01]  /*3530*/  FMUL R33, R33, 0.5 ;  /* 0x3f00000021217820 */ /* 0x000fe20000400000 */
[----:B------:R-:W-:Y:S01]  /*3540*/  @P3 LOP3.LUT R103, R28, 0x80000000, R121, 0xb8, !PT ;  /* 0x800000001c673812 */ /* 0x000fe200078eb879 */
[----:B------:R-:W-:Y:S01]  /*3550*/  FMUL R125, R32, 0.70710676908493041992 ;  /* 0x3f3504f3207d7820 */ /* 0x000fe20000400000 */
[----:B------:R-:W-:Y:S01]  /*3560*/  FMUL R118, R105, 0.70710676908493041992 ;  /* 0x3f3504f369767820 */ /* 0x000fe20000400000 */
[----:B------:R-:W-:Y:S01]  /*3570*/  FMUL R110, R120, R120 ;  /* 0x00000078786e7220 */ /* 0x000fe20000400000 */
[----:B---3--:R-:W-:Y:S01]  /*3580*/  @P5 FADD R107, -R107, 1 ;  /* 0x3f8000006b6b5421 */ /* 0x008fe20000000100 */
[----:B------:R-:W-:Y:S01]  /*3590*/  FMUL R106, R125, R125 ;  /* 0x0000007d7d6a7220 */ /* 0x000fe20000400000 */
[C---:B------:R-:W-:Y:S01]  /*35a0*/  FMUL R28, R118.reuse, R118 ;  /* 0x00000076761c7220 */ /* 0x040fe20000400000 */
[----:B------:R-:W-:Y:S01]  /*35b0*/  FSETP.GE.AND P2, PT, |R118|, 1.0029599666595458984, PT ;  /* 0x3f8060fe7600780b */ /* 0x000fe20003f46200 */
[----:B------:R-:W-:Y:S01]  /*35c0*/  FADD R102, R102, 1 ;  /* 0x3f80000066667421 */ /* 0x000fe20000000000 */
[----:B------:R-:W-:Y:S01]  /*35d0*/  @P5 LOP3.LUT R104, R107, 0x80000000, R114, 0xb8, !PT ;  /* 0x800000006b685812 */ /* 0x000fe200078eb872 */
[----:B------:R-:W-:Y:S01]  /*35e0*/  FADD R103, R103, 1 ;  /* 0x3f80000067677421 */ /* 0x000fe20000000000 */
[----:B------:R-:W-:Y:S01]  /*35f0*/  FSETP.GE.AND P3, PT, |R125|, 1.0029599666595458984, PT ;  /* 0x3f8060fe7d00780b */ /* 0x000fe20003f66200 */
[----:B------:R-:W-:Y:S01]  /*3600*/  FMUL R105, R105, 0.5 ;  /* 0x3f00000069697820 */ /* 0x000fe20000400000 */
[----:B------:R-:W-:Y:S01]  /*3610*/  FSEL R28, |R118|, R28, P2 ;  /* 0x0000001c761c7208 */ /* 0x000fe20001000200 */
[----:B------:R-:W-:Y:S01]  /*3620*/  FADD R104, R104, 1 ;  /* 0x3f80000068687421 */ /* 0x000fe20000000000 */
[----:B------:R-:W-:Y:S01]  /*3630*/  FSEL R31, R0, 8.4834944573231041431e-05, P2 ;  /* 0x38b1e96a001f7808 */ /* 0x000fe20001000000 */
[----:B------:R-:W-:Y:S01]  /*3640*/  FMUL R32, R32, 0.5 ;  /* 0x3f00000020207820 */ /* 0x000fe20000400000 */
        /* <DEDUP_REMOVED lines=21> */
[----:B------:R-:W-:Y:S01]  /*37a0*/  FSEL R109, R15, -0.37612664699554443359, P2 ;  /* 0xbec093ac0f6d7808 */ /* 0x000fe20001000000 */
[----:B------:R-:W-:Y:S01]  /*37b0*/  FFMA R123, R110, R119, R123 ;  /* 0x000000776e7b7223 */ /* 0x000fe2000000007b */
[----:B------:R-:W-:Y:S01]  /*37c0*/  FSEL R119, R14, 0.11284004896879196167, P3 ;  /* 0x3de718af0e777808 */ /* 0x000fe20001800000 */
[----:B------:R-:W-:Y:S01]  /*37d0*/  FFMA R111, R108, R111, R117 ;  /* 0x0000006f6c6f7223 */ /* 0x000fe20000000075 */
[----:B------:R-:W-:Y:S01]  /*37e0*/  FSEL R107, R20, 0.12837915122509002686, P2 ;  /* 0x3e0375d3146b7808 */ /* 0x000fe20001000000 */
[----:B------:R-:W-:Y:S01]  /*37f0*/  FFMA R31, R28, R31, R109 ;  /* 0x0000001f1c1f7223 */ /* 0x000fe2000000006d */
[----:B------:R-:W-:Y:S01]  /*3800*/  FSEL R121, -R13, -0.026868773624300956726, P5 ;  /* 0xbcdc1be70d797808 */ /* 0x000fe20002800100 */
[----:B------:R-:W-:Y:S01]  /*3810*/  FFMA R111, R108, R111, R119 ;  /* 0x0000006f6c6f7223 */ /* 0x000fe20000000077 */
[----:B------:R-:W-:Y:S01]  /*3820*/  FSEL R109, R15, -0.37612664699554443359, P3 ;  /* 0xbec093ac0f6d7808 */ /* 0x000fe20001800000 */
[----:B------:R-:W-:Y:S01]  /*3830*/  FFMA R31, R28, R31, R107 ;  /* 0x0000001f1c1f7223 */ /* 0x000fe2000000006b */
[----:B------:R-:W-:Y:S01]  /*3840*/  FSEL R106, -|R118|, R118, P2 ;  /* 0x00000076766a7208 */ /* 0x000fe20001000300 */
[----:B------:R-:W-:Y:S01]  /*3850*/  FFMA R121, R110, R123, R121 ;  /* 0x0000007b6e797223 */ /* 0x000fe20000000079 */
[----:B------:R-:W-:Y:S01]  /*3860*/  FSEL R117, R14, 0.11284004896879196167, P5 ;  /* 0x3de718af0e757808 */ /* 0x000fe20002800000 */
[----:B------:R-:W-:Y:S01]  /*3870*/  FFMA R109, R108, R111, R109 ;  /* 0x0000006f6c6d7223 */ /* 0x000fe2000000006d */
[----:B------:R-:W-:Y:S01]  /*3880*/  FSEL R107, R20, 0.12837915122509002686, P3 ;  /* 0x3e0375d3146b7808 */ /* 0x000fe20001800000 */
[----:B------:R-:W-:Y:S01]  /*3890*/  FFMA R106, R31, R106, R106 ;  /* 0x0000006a1f6a7223 */ /* 0x000fe2000000006a */
[----:B------:R-:W-:Y:S01]  /*38a0*/  FSEL R31, R15, -0.37612664699554443359, P5 ;  /* 0xbec093ac0f1f7808 */ /* 0x000fe20002800000 */
[----:B------:R-:W-:Y:S01]  /*38b0*/  FFMA R117, R110, R121, R117 ;  /* 0x000000796e757223 */ /* 0x000fe20000000075 */
[----:B------:R-:W-:Y:S01]  /*38c0*/  FSEL R114, R20, 0.12837915122509002686, P5 ;  /* 0x3e0375d314727808 */ /* 0x000fe20002800000 */
[----:B------:R-:W-:Y:S01]  /*38d0*/  FFMA R107, R108, R109, R107 ;  /* 0x0000006d6c6b7223 */ /* 0x000fe2000000006b */
[----:B------:R-:W-:Y:S01]  /*38e0*/  FSEL R108, -|R125|, R125, P3 ;  /* 0x0000007d7d6c7208 */ /* 0x000fe20001800300 */
[----:B------:R-:W1:Y:S01]  /*38f0*/  @P2 MUFU.EX2 R28, R106 ;  /* 0x0000006a001c2308 */ /* 0x000e620000000800 */
[----:B------:R-:W-:-:S03]  /*3900*/  FFMA R31, R110, R117, R31 ;  /* 0x000000756e1f7223 */ /* 0x000fc6000000001f */
[----:B------:R-:W-:Y:S01]  /*3910*/  FFMA R107, R107, R108, R108 ;  /* 0x0000006c6b6b7223 */ /* 0x000fe2000000006c */
[----:B------:R-:W-:Y:S01]  /*3920*/  FSEL R108, -|R120|, R120, P5 ;  /* 0x00000078786c7208 */ /* 0x000fe20002800300 */
[----:B------:R-:W-:Y:S01]  /*3930*/  FFMA R31, R110, R31, R114 ;  /* 0x0000001f6e1f7223 */ /* 0x000fe20000000072 */
[----:B------:R-:W-:Y:S01]  /*3940*/  LOP3.LUT R110, R5, 0xffff0000, RZ, 0xc0, !PT ;  /* 0xffff0000056e7812 */ /* 0x000fe200078ec0ff */
[----:B------:R-:W2:Y:S01]  /*3950*/  @P3 MUFU.EX2 R109, R107 ;  /* 0x0000006b006d3308 */ /* 0x000ea20000000800 */
[C---:B------:R-:W-:Y:S01]  /*3960*/  SHF.L.U32 R114, R6.reuse, 0x10, RZ ;  /* 0x0000001006727819 */ /* 0x040fe200000006ff */
[----:B------:R-:W-:Y:S01]  /*3970*/  FFMA R108, R31, R108, R108 ;  /* 0x0000006c1f6c7223 */ /* 0x000fe2000000006c */
[----:B------:R-:W-:-:S05]  /*3980*/  LOP3.LUT R6, R6, 0xffff0000, RZ, 0xc0, !PT ;  /* 0xffff000006067812 */ /* 0x000fca00078ec0ff */
[----:B------:R-:W3:Y:S01]  /*3990*/  @P5 MUFU.EX2 R111, R108 ;  /* 0x0000006c006f5308 */ /* 0x000ee20000000800 */
[----:B-1----:R-:W-:Y:S01]  /*39a0*/  @P2 FADD R31, -R28, 1 ;  /* 0x3f8000001c1f2421 */ /* 0x002fe20000000100 */
[----:B------:R-:W-:-:S04]  /*39b0*/  IMAD.U32 R28, R5, 0x10000, RZ ;  /* 0x00010000051c7824 */ /* 0x000fc800078e00ff */
[C---:B------:R-:W-:Y:S01]  /*39c0*/  FMUL R5, R89.reuse, R28 ;  /* 0x0000001c59057220 */ /* 0x040fe20000400000 */
[----:B------:R-:W-:Y:S01]  /*39d0*/  FMUL R28, R89, R110 ;  /* 0x0000006e591c7220 */ /* 0x000fe20000400000 */
[----:B------:R-:W-:Y:S01]  /*39e0*/  @P2 LOP3.LUT R106, R31, 0x80000000, R118, 0xb8, !PT ;  /* 0x800000001f6a2812 */ /* 0x000fe200078eb876 */
[----:B--2---:R-:W-:Y:S01]  /*39f0*/  @P3 FADD R110, -R109, 1 ;  /* 0x3f8000006d6e3421 */ /* 0x004fe20000000100 */
[C---:B------:R-:W-:Y:S01]  /*3a00*/  FFMA R34, R90.reuse, R34, R5 ;  /* 0x000000225a227223 */ /* 0x040fe20000000005 */
[----:B------:R-:W-:Y:S01]  /*3a10*/  FFMA R109, R90, R35, R28 ;  /* 0x000000235a6d7223 */ /* 0x000fe2000000001c */
[----:B------:R-:W-:Y:S01]  /*3a20*/  FMUL R31, R89, R114 ;  /* 0x00000072591f7220 */ /* 0x000fe20000400000 */
[----:B------:R-:W-:Y:S01]  /*3a30*/  FADD R106, R106, 1 ;  /* 0x3f8000006a6a7421 */ /* 0x000fe20000000000 */
[----:B------:R-:W-:Y:S01]  /*3a40*/  FMUL R130, R34, 0.70710676908493041992 ;  /* 0x3f3504f322827820 */ /* 0x000fe20000400000 */
[----:B------:R-:W-:Y:S01]  /*3a50*/  FMUL R132, R109, 0.70710676908493041992 ;  /* 0x3f3504f36d847820 */ /* 0x000fe20000400000 */
[----:B------:R-:W-:Y:S01]  /*3a60*/  FFMA R36, R90, R36, R31 ;  /* 0x000000245a247223 */ /* 0x000fe2000000001f */
[----:B---3--:R-:W-:Y:S01]  /*3a70*/  @P5 FADD R111, -R111, 1 ;  /* 0x3f8000006f6f5421 */ /* 0x008fe20000000100 */
[C---:B------:R-:W-:Y:S01]  /*3a80*/  FMUL R35, R130.reuse, R130 ;  /* 0x0000008282237220 */ /* 0x040fe20000400000 */
[----:B------:R-:W-:Y:S01]  /*3a90*/  FSETP.GE.AND P2, PT, |R130|, 1.0029599666595458984, PT ;  /* 0x3f8060fe8200780b */ /* 0x000fe20003f46200 */
[----:B------:R-:W-:Y:S01]  /*3aa0*/  FMUL R134, R36, 0.70710676908493041992 ;  /* 0x3f3504f324867820 */ /* 0x000fe20000400000 */
[----:B------:R-:W-:Y:S01]  /*3ab0*/  @P3 LOP3.LUT R107, R110, 0x80000000, R125, 0xb8, !PT ;  /* 0x800000006e6b3812 */ /* 0x000fe200078eb87d */
[----:B------:R-:W-:Y:S01]  /*3ac0*/  FMUL R36, R36, 0.5 ;  /* 0x3f00000024247820 */ /* 0x000fe20000400000 */
[----:B------:R-:W-:Y:S01]  /*3ad0*/  @P5 LOP3.LUT R108, R111, 0x80000000, R120, 0xb8, !PT ;  /* 0x800000006f6c5812 */ /* 0x000fe200078eb878 */
[C---:B------:R-:W-:Y:S01]  /*3ae0*/  FMUL R111, R132.reuse, R132 ;  /* 0x00000084846f7220 */ /* 0x040fe20000400000 */
[----:B------:R-:W-:Y:S01]  /*3af0*/  FSETP.GE.AND P3, PT, |R132|, 1.0029599666595458984, PT ;  /* 0x3f8060fe8400780b */ /* 0x000fe20003f66200 */
[----:B------:R-:W-:Y:S01]  /*3b00*/  FMUL R119, R134, R134 ;  /* 0x0000008686777220 */ /* 0x000fe20000400000 */
[----:B------:R-:W-:Y:S01]  /*3b10*/  FSEL R35, |R130|, R35, P2 ;  /* 0x0000002382237208 */ /* 0x000fe20001000200 */
[----:B------:R-:W-:Y:S01]  /*3b20*/  FADD R108, R108, 1 ;  /* 0x3f8000006c6c7421 */ /* 0x000fe20000000000 */
[----:B------:R-:W-:Y:S01]  /*3b30*/  FSEL R110, R0, 8.4834944573231041431e-05, P2 ;  /* 0x38b1e96a006e7808 */ /* 0x000fe20001000000 */
[----:B------:R-:W-:Y:S01]  /*3b40*/  FMUL R109, R109, 0.5 ;  /* 0x3f0000006d6d7820 */ /* 0x000fe20000400000 */
[----:B------:R-:W-:Y:S01]  /*3b50*/  FSEL R114, -R3, -0.00082130916416645050049, P2 ;  /* 0xba574d2003727808 */ /* 0x000fe20001000100 */
[----:B------:R-:W-:Y:S01]  /*3b60*/  FADD R107, R107, 1 ;  /* 0x3f8000006b6b7421 */ /* 0x000fe20000000000 */
[----:B------:R-:W-:Y:S01]  /*3b70*/  FSEL R117, |R132|, R111, P3 ;  /* 0x0000006f84757208 */ /* 0x000fe20001800200 */
[----:B------:R-:W-:Y:S01]  /*3b80*/  FMUL R106, R106, R105 ;  /* 0x000000696a6a7220 */ /* 0x000fe20000400000 */
[----:B------:R-:W-:Y:S01]  /*3b90*/  FSEL R118, R0, 8.4834944573231041431e-05, P3 ;  /* 0x38b1e96a00767808 */ /* 0x000fe20001800000 */
[----:B------:R-:W-:Y:S01]  /*3ba0*/  FFMA R110, R35, R110, R114 ;  /* 0x0000006e236e7223 */ /* 0x000fe20000000072 */
[----:B------:R-:W-:Y:S01]  /*3bb0*/  FSEL R120, -R3, -0.00082130916416645050049, P3 ;  /* 0xba574d2003787808 */ /* 0x000fe20001800100 */
[----:B------:R-:W-:Y:S01]  /*3bc0*/  FMUL R32, R107, R32 ;  /* 0x000000206b207220 */ /* 0x000fe20000400000 */
[----:B------:R-:W-:-:S02]  /*3bd0*/  FSETP.GE.AND P5, PT, |R134|, 1.0029599666595458984, PT ;  /* 0x3f8060fe8600780b */ /* 0x000fc40003fa6200 */
[----:B------:R-:W-:Y:S01]  /*3be0*/  FSEL R114, R12, 0.0052134888246655464172, P2 ;  /* 0x3baad5ea0c727808 */ /* 0x000fe20001000000 */
[----:B------:R-:W-:Y:S01]  /*3bf0*/  FFMA R120, R117, R118, R120 ;  /* 0x0000007675787223 */ /* 0x000fe20000000078 */
[----:B------:R-:W-:Y:S02]  /*3c00*/  FSEL R119, |R134|, R119, P5 ;  /* 0x0000007786777208 */ /* 0x000fe40002800200 */
[----:B------:R-:W-:Y:S01]  /*3c10*/  FSEL R124, R0, 8.4834944573231041431e-05, P5 ;  /* 0x38b1e96a007c7808 */ /* 0x000fe20002800000 */
[----:B------:R-:W-:Y:S01]  /*3c20*/  FFMA R110, R35, R110, R114 ;  /* 0x0000006e236e7223 */ /* 0x000fe20000000072 */
[----:B------:R-:W-:Y:S02]  /*3c30*/  FSEL R126, -R3, -0.00082130916416645050049, P5 ;  /* 0xba574d20037e7808 */ /* 0x000fe40002800100 */
[C---:B------:R-:W-:Y:S02]  /*3c40*/  FSEL R122, R12.reuse, 0.0052134888246655464172, P3 ;  /* 0x3baad5ea0c7a7808 */ /* 0x040fe40001800000 */
[----:B------:R-:W-:Y:S01]  /*3c50*/  FSEL R118, -R13, -0.026868773624300956726, P2 ;  /* 0xbcdc1be70d767808 */ /* 0x000fe20001000100 */
[----:B------:R-:W-:Y:S01]  /*3c60*/  FFMA R124, R119, R124, R126 ;  /* 0x0000007c777c7223 */ /* 0x000fe2000000007e */
[----:B------:R-:W-:Y:S01]  /*3c70*/  FSEL R128, R12, 0.0052134888246655464172, P5 ;  /* 0x3baad5ea0c807808 */ /* 0x000fe20002800000 */
[----:B------:R-:W-:Y:S01]  /*3c80*/  FFMA R120, R117, R120, R122 ;  /* 0x0000007875787223 */ /* 0x000fe2000000007a */
[C---:B------:R-:W-:Y:S01]  /*3c90*/  FSEL R114, R14.reuse, 0.11284004896879196167, P2 ;  /* 0x3de718af0e727808 */ /* 0x040fe20001000000 */
        /* <DEDUP_REMOVED lines=23> */
[----:B------:R-:W-:Y:S01]  /*3e10*/  FSEL R117, R20, 0.12837915122509002686, P5 ;  /* 0x3e0375d314757808 */ /* 0x000fe20002800000 */
[C---:B------:R-:W-:Y:S01]  /*3e20*/  FFMA R120, R119.reuse, R122, R120 ;  /* 0x0000007a77787223 */ /* 0x040fe20000000078 */
[----:B------:R-:W1:Y:S01]  /*3e30*/  @P2 MUFU.EX2 R35, R110 ;  /* 0x0000006e00232308 */ /* 0x000e620000000800 */
[----:B------:R-:W-:Y:S01]  /*3e40*/  FFMA R114, R114, R111, R111 ;  /* 0x0000006f72727223 */ /* 0x000fe2000000006f */
[----:B------:R-:W-:Y:S01]  /*3e50*/  FSEL R111, -|R134|, R134, P5 ;  /* 0x00000086866f7208 */ /* 0x000fe20002800300 */
[----:B------:R-:W-:Y:S01]  /*3e60*/  FFMA R120, R119, R120, R117 ;  /* 0x0000007877787223 */ /* 0x000fe20000000075 */
[----:B------:R-:W-:-:S03]  /*3e70*/  IMAD.U32 R118, R7, 0x10000, RZ ;  /* 0x0001000007767824 */ /* 0x000fc600078e00ff */
[----:B------:R-:W-:Y:S01]  /*3e80*/  FFMA R111, R120, R111, R111 ;  /* 0x0000006f786f7223 */ /* 0x000fe2000000006f */
[----:B------:R-:W2:Y:S01]  /*3e90*/  @P3 MUFU.EX2 R117, R114 ;  /* 0x0000007200753308 */ /* 0x000ea20000000800 */
[----:B------:R-:W-:Y:S01]  /*3ea0*/  LOP3.LUT R120, R7, 0xffff0000, RZ, 0xc0, !PT ;  /* 0xffff000007787812 */ /* 0x000fe200078ec0ff */
[----:B------:R-:W-:-:S04]  /*3eb0*/  FMUL R7, R89, R6 ;  /* 0x0000000659077220 */ /* 0x000fc80000400000 */
[C---:B------:R-:W-:Y:S01]  /*3ec0*/  FFMA R121, R90.reuse, R37, R7 ;  /* 0x000000255a797223 */ /* 0x040fe20000000007 */
[----:B------:R-:W-:Y:S01]  /*3ed0*/  FMUL R6, R89, R120 ;  /* 0x0000007859067220 */ /* 0x000fe20000400000 */
[----:B------:R-:W3:Y:S01]  /*3ee0*/  @P5 MUFU.EX2 R119, R111 ;  /* 0x0000006f00775308 */ /* 0x000ee20000000800 */
[----:B-1----:R-:W-:Y:S02]  /*3ef0*/  @P2 FADD R35, -R35, 1 ;  /* 0x3f80000023232421 */ /* 0x002fe40000000100 */
[----:B------:R-:W-:-:S03]  /*3f00*/  FFMA R125, R90, R39, R6 ;  /* 0x000000275a7d7223 */ /* 0x000fc60000000006 */
[----:B------:R-:W-:Y:S01]  /*3f10*/  @P2 LOP3.LUT R110, R35, 0x80000000, R130, 0xb8, !PT ;  /* 0x80000000236e2812 */ /* 0x000fe200078eb882 */
[----:B------:R-:W-:Y:S01]  /*3f20*/  FMUL R35, R89, R118 ;  /* 0x0000007659237220 */ /* 0x000fe20000400000 */
[----:B------:R-:W-:Y:S01]  /*3f30*/  FMUL R138, R125, 0.70710676908493041992 ;  /* 0x3f3504f37d8a7820 */ /* 0x000fe20000400000 */
[----:B--2---:R-:W-:Y:S02]  /*3f40*/  @P3 FADD R117, -R117, 1 ;  /* 0x3f80000075753421 */ /* 0x004fe40000000100 */
[----:B------:R-:W-:Y:S01]  /*3f50*/  FFMA R123, R90, R38, R35 ;  /* 0x000000265a7b7223 */ /* 0x000fe20000000023 */
[----:B------:R-:W-:Y:S02]  /*3f60*/  FADD R110, R110, 1 ;  /* 0x3f8000006e6e7421 */ /* 0x000fe40000000000 */
[----:B------:R-:W-:Y:S01]  /*3f70*/  @P3 LOP3.LUT R114, R117, 0x80000000, R132, 0xb8, !PT ;  /* 0x8000000075723812 */ /* 0x000fe200078eb884 */
[----:B------:R-:W-:Y:S01]  /*3f80*/  FMUL R132, R121, 0.70710676908493041992 ;  /* 0x3f3504f379847820 */ /* 0x000fe20000400000 */
[----:B------:R-:W-:Y:S01]  /*3f90*/  FMUL R136, R123, 0.70710676908493041992 ;  /* 0x3f3504f37b887820 */ /* 0x000fe20000400000 */
[----:B---3--:R-:W-:-:S02]  /*3fa0*/  @P5 FADD R119, -R119, 1 ;  /* 0x3f80000077775421 */ /* 0x008fc40000000100 */
[C---:B------:R-:W-:Y:S01]  /*3fb0*/  FMUL R37, R132.reuse, R132 ;  /* 0x0000008484257220 */ /* 0x040fe20000400000 */
[----:B------:R-:W-:Y:S01]  /*3fc0*/  FSETP.GE.AND P2, PT, |R132|, 1.0029599666595458984, PT ;  /* 0x3f8060fe8400780b */ /* 0x000fe20003f46200 */
[C---:B------:R-:W-:Y:S01]  /*3fd0*/  FMUL R39, R136.reuse, R136 ;  /* 0x0000008888277220 */ /* 0x040fe20000400000 */
[----:B------:R-:W-:Y:S01]  /*3fe0*/  FSETP.GE.AND P3, PT, |R136|, 1.0029599666595458984, PT ;  /* 0x3f8060fe8800780b */ /* 0x000fe20003f66200 */
[----:B------:R-:W-:Y:S01]  /*3ff0*/  FADD R114, R114, 1 ;  /* 0x3f80000072727421 */ /* 0x000fe20000000000 */
[----:B------:R-:W-:Y:S02]  /*4000*/  FSEL R37, |R132|, R37, P2 ;  /* 0x0000002584257208 */ /* 0x000fe40001000200 */
[----:B------:R-:W-:Y:S01]  /*4010*/  FSEL R38, R0, 8.4834944573231041431e-05, P2 ;  /* 0x38b1e96a00267808 */ /* 0x000fe20001000000 */
[----:B------:R-:W-:Y:S01]  /*4020*/  FMUL R109, R114, R109 ;  /* 0x0000006d726d7220 */ /* 0x000fe20000400000 */
[----:B------:R-:W-:Y:S02]  /*4030*/  FSEL R118, -R3, -0.00082130916416645050049, P2 ;  /* 0xba574d2003767808 */ /* 0x000fe40001000100 */
[----:B------:R-:W-:Y:S01]  /*4040*/  @P5 LOP3.LUT R111, R119, 0x80000000, R134, 0xb8, !PT ;  /* 0x80000000776f5812 */ /* 0x000fe200078eb886 */
[----:B------:R-:W-:Y:S01]  /*4050*/  FMUL R119, R138, R138 ;  /* 0x0000008a8a777220 */ /* 0x000fe20000400000 */
[----:B------:R-:W-:Y:S01]  /*4060*/  FSEL R117, |R136|, R39, P3 ;  /* 0x0000002788757208 */ /* 0x000fe20001800200 */
[----:B------:R-:W-:Y:S01]  /*4070*/  FFMA R38, R37, R38, R118 ;  /* 0x0000002625267223 */ /* 0x000fe20000000076 */
[----:B------:R-:W-:Y:S01]  /*4080*/  FSEL R120, R0, 8.4834944573231041431e-05, P3 ;  /* 0x38b1e96a00787808 */ /* 0x000fe20001800000 */
[----:B------:R-:W-:Y:S01]  /*4090*/  FADD R111, R111, 1 ;  /* 0x3f8000006f6f7421 */ /* 0x000fe20000000000 */
[----:B------:R-:W-:-:S02]  /*40a0*/  FSEL R122, -R3, -0.00082130916416645050049, P3 ;  /* 0xba574d20037a7808 */ /* 0x000fc40001800100 */
[----:B------:R-:W-:Y:S01]  /*40b0*/  FSETP.GE.AND P5, PT, |R138|, 1.0029599666595458984, PT ;  /* 0x3f8060fe8a00780b */ /* 0x000fe20003fa6200 */
[----:B------:R-:W-:Y:S01]  /*40c0*/  FMUL R111, R111, R36 ;  /* 0x000000246f6f7220 */ /* 0x000fe20000400000 */
[----:B------:R-:W-:Y:S01]  /*40d0*/  FSEL R118, R12, 0.0052134888246655464172, P2 ;  /* 0x3baad5ea0c767808 */ /* 0x000fe20001000000 */
[----:B------:R-:W-:Y:S01]  /*40e0*/  FFMA R122, R117, R120, R122 ;  /* 0x00000078757a7223 */ /* 0x000fe2000000007a */
[----:B------:R-:W-:Y:S02]  /*40f0*/  FSEL R119, |R138|, R119, P5 ;  /* 0x000000778a777208 */ /* 0x000fe40002800200 */
[----:B------:R-:W-:Y:S01]  /*4100*/  FSEL R126, R0, 8.4834944573231041431e-05, P5 ;  /* 0x38b1e96a007e7808 */ /* 0x000fe20002800000 */
[----:B------:R-:W-:Y:S01]  /*4110*/  FFMA R38, R37, R38, R118 ;  /* 0x0000002625267223 */ /* 0x000fe20000000076 */
[----:B------:R-:W-:Y:S02]  /*4120*/  FSEL R128, -R3, -0.00082130916416645050049, P5 ;  /* 0xba574d2003807808 */ /* 0x000fe40002800100 */
[----:B------:R-:W-:-:S02]  /*4130*/  FSEL R124, R12, 0.0052134888246655464172, P3 ;  /* 0x3baad5ea0c7c7808 */ /* 0x000fc40001800000 */
        /* <DEDUP_REMOVED lines=12> */
[----:B------:R-:W-:Y:S01]  /*4200*/  FSEL R128, -R13, -0.026868773624300956726, P5 ;  /* 0xbcdc1be70d807808 */ /* 0x000fe20002800100 */
[----:B------:R-:W-:Y:S01]  /*4210*/  FFMA R38, R37, R38, R120 ;  /* 0x0000002625267223 */ /* 0x000fe20000000078 */
[----:B------:R-:W-:Y:S01]  /*4220*/  FSEL R118, R20, 0.12837915122509002686, P2 ;  /* 0x3e0375d314767808 */ /* 0x000fe20001000000 */
[----:B------:R-:W-:Y:S01]  /*4230*/  FFMA R122, R117, R122, R126 ;  /* 0x0000007a757a7223 */ /* 0x000fe2000000007e */
[----:B------:R-:W-:Y:S01]  /*4240*/  FSEL R120, R15, -0.37612664699554443359, P3 ;  /* 0xbec093ac0f787808 */ /* 0x000fe20001800000 */
        /* <DEDUP_REMOVED lines=11> */
[----:B------:R-:W-:Y:S01]  /*4300*/  FSEL R120, -|R138|, R138, P5 ;  /* 0x0000008a8a787208 */ /* 0x000fe20002800300 */
[----:B------:R-:W-:Y:S01]  /*4310*/  FFMA R38, R38, R39, R39 ;  /* 0x0000002726267223 */ /* 0x000fe20000000027 */
[----:B------:R-:W-:Y:S01]  /*4320*/  FSEL R39, -|R136|, R136, P3 ;  /* 0x0000008888277208 */ /* 0x000fe20001800300 */
[----:B------:R-:W-:-:S02]  /*4330*/  FFMA R117, R119, R122, R117 ;  /* 0x0000007a77757223 */ /* 0x000fc40000000075 */
[----:B------:R-:W1:Y:S02]  /*4340*/  @P2 MUFU.EX2 R37, R38 ;  /* 0x0000002600252308 */ /* 0x000e640000000800 */
[----:B------:R-:W-:Y:S01]  /*4350*/  FFMA R117, R117, R120, R120 ;  /* 0x0000007875757223 */ /* 0x000fe20000000078 */
[----:B------:R-:W-:Y:S01]  /*4360*/  FFMA R118, R118, R39, R39 ;  /* 0x0000002776767223 */ /* 0x000fe20000000027 */
[----:B------:R-:W-:-:S04]  /*4370*/  LOP3.LUT R120, R18, 0xff, RZ, 0xc0, !PT ;  /* 0x000000ff12787812 */ /* 0x000fc800078ec0ff */
[----:B------:R-:W2:Y:S01]  /*4380*/  @P5 MUFU.EX2 R119, R117 ;  /* 0x0000007500775308 */ /* 0x000ea20000000800 */
[----:B------:R-:W-:-:S07]  /*4390*/  VIADD R120, R120, 0x1f ;  /* 0x0000001f78787836 */ /* 0x000fce0000000000 */
[----:B------:R-:W3:Y:S01]  /*43a0*/  @P3 MUFU.EX2 R39, R118 ;  /* 0x0000007600273308 */ /* 0x000ee20000000800 */
[----:B-1----:R-:W-:-:S05]  /*43b0*/  @P2 FADD R37, -R37, 1 ;  /* 0x3f80000025252421 */ /* 0x002fca0000000100 */
[----:B------:R-:W-:Y:S01]  /*43c0*/  @P2 LOP3.LUT R38, R37, 0x80000000, R132, 0xb8, !PT ;  /* 0x8000000025262812 */ /* 0x000fe200078eb884 */
[----:B------:R-:W-:Y:S01]  /*43d0*/  FMUL R37, R24, 0.5 ;  /* 0x3f00000018257820 */ /* 0x000fe20000400000 */
[----:B------:R-:W-:Y:S01]  /*43e0*/  FMUL R24, R95, 0.5 ;  /* 0x3f0000005f187820 */ /* 0x000fe20000400000 */
[----:B--2---:R-:W-:Y:S01]  /*43f0*/  @P5 FADD R119, -R119, 1 ;  /* 0x3f80000077775421 */ /* 0x004fe20000000100 */
[----:B------:R-:W-:Y:S01]  /*4400*/  FMUL R95, R99, R26 ;  /* 0x0000001a635f7220 */ /* 0x000fe20000400000 */
[----:B------:R-:W-:Y:S01]  /*4410*/  FMUL R94, R94, R37 ;  /* 0x000000255e5e7220 */ /* 0x000fe20000400000 */
[----:B------:R-:W-:Y:S01]  /*4420*/  FMUL R97, R97, R24 ;  /* 0x0000001861617220 */ /* 0x000fe20000400000 */
[----:B------:R-:W-:Y:S01]  /*4430*/  FMUL R37, R100, 0.5 ;  /* 0x3f00000064257820 */ /* 0x000fe20000400000 */
[----:B------:R-:W-:Y:S01]  /*4440*/  @P5 LOP3.LUT R117, R119, 0x80000000, R138, 0xb8, !PT ;  /* 0x8000000077755812 */ /* 0x000fe200078eb88a */
[----:B------:R-:W-:Y:S01]  /*4450*/  FMUL R24, R101, 0.5 ;  /* 0x3f00000065187820 */ /* 0x000fe20000400000 */
[----:B------:R-:W-:Y:S01]  /*4460*/  FMUL R101, R108, R33 ;  /* 0x000000216c657220 */ /* 0x000fe20000400000 */
[----:B---3--:R-:W-:Y:S01]  /*4470*/  @P3 FADD R39, -R39, 1 ;  /* 0x3f80000027273421 */ /* 0x008fe20000000100 */
[----:B------:R-:W-:Y:S01]  /*4480*/  FMUL R102, R102, R37 ;  /* 0x0000002566667220 */ /* 0x000fe20000400000 */
[----:B------:R-:W-:Y:S01]  /*4490*/  FMUL R103, R103, R24 ;  /* 0x0000001867677220 */ /* 0x000fe20000400000 */
[----:B------:R-:W-:Y:S01]  /*44a0*/  FMUL R33, R121, 0.5 ;  /* 0x3f00000079217820 */ /* 0x000fe20000400000 */
[----:B------:R-:W-:Y:S01]  /*44b0*/  FADD R38, R38, 1 ;  /* 0x3f80000026267421 */ /* 0x000fe20000000000 */
[----:B------:R-:W-:Y:S01]  /*44c0*/  @P3 LOP3.LUT R118, R39, 0x80000000, R136, 0xb8, !PT ;  /* 0x8000000027763812 */ /* 0x000fe200078eb888 */
[----:B------:R-:W-:Y:S01]  /*44d0*/  FMUL R39, R96, 0.5 ;  /* 0x3f00000060277820 */ /* 0x000fe20000400000 */
[----:B------:R-:W-:Y:S01]  /*44e0*/  FMUL R37, R34, 0.5 ;  /* 0x3f00000022257820 */ /* 0x000fe20000400000 */
[----:B------:R-:W-:Y:S01]  /*44f0*/  FMUL R24, R125, 0.5 ;  /* 0x3f0000007d187820 */ /* 0x000fe20000400000 */
[----:B------:R-:W-:Y:S01]  /*4500*/  FADD R117, R117, 1 ;  /* 0x3f80000075757421 */ /* 0x000fe20000000000 */
[----:B------:R-:W-:Y:S01]  /*4510*/  FMUL R98, R98, R39 ;  /* 0x0000002762627220 */ /* 0x000fe20000400000 */
[----:B------:R-:W-:Y:S01]  /*4520*/  FMUL R39, R30, 0.5 ;  /* 0x3f0000001e277820 */ /* 0x000fe20000400000 */
[----:B------:R-:W-:Y:S01]  /*4530*/  FMUL R30, R38, R33 ;  /* 0x00000021261e7220 */ /* 0x000fe20000400000 */
[----:B------:R-:W-:Y:S01]  /*4540*/  FMUL R110, R110, R37 ;  /* 0x000000256e6e7220 */ /* 0x000fe20000400000 */
[----:B------:R-:W-:Y:S01]  /*4550*/  FMUL R99, R117, R24 ;  /* 0x0000001875637220 */ /* 0x000fe20000400000 */
[----:B------:R-:W-:-:S02]  /*4560*/  IMAD.MOV.U32 R33, RZ, RZ, 0x20 ;  /* 0x00000020ff217424 */ /* 0x000fc400078e00ff */
[----:B------:R-:W-:Y:S01]  /*4570*/  FMUL R37, R123, 0.5 ;  /* 0x3f0000007b257820 */ /* 0x000fe20000400000 */
[----:B------:R-:W-:Y:S01]  /*4580*/  FADD R118, R118, 1 ;  /* 0x3f80000076767421 */ /* 0x000fe20000000000 */
[----:B------:R-:W-:Y:S01]  /*4590*/  LOP3.LUT P3, RZ, R18, 0x4, RZ, 0xc0, !PT ;  /* 0x0000000412ff7812 */ /* 0x000fe2000786c0ff */
[----:B------:R-:W-:Y:S01]  /*45a0*/  FMUL R39, R104, R39 ;  /* 0x0000002768277220 */ /* 0x000fe20000400000 */
[----:B------:R-:W-:Y:S01]  /*45b0*/  LEA R24, R91, UR51, 0x1 ;  /* 0x000000335b187c11 */ /* 0x000fe2000f8e08ff */
[----:B------:R-:W-:Y:S01]  /*45c0*/  FMUL R118, R118, R37 ;  /* 0x0000002576767220 */ /* 0x000fe20000400000 */
[----:B------:R-:W-:Y:S02]  /*45d0*/  SEL R33, R33, 0xffffffe0, !P3 ;  /* 0xffffffe021217807 */ /* 0x000fe40005800000 */
[----:B------:R-:W-:Y:S02]  /*45e0*/  IADD3 R26, R24, 0x200, RZ ;  /* 0x00000200181a7810 */ /* 0x000fe40007ffe0ff */
[----:B------:R-:W-:-:S02]  /*45f0*/  F2FP.BF16.F32.PACK_AB R37, R95, R98 ;  /* 0x000000625f25723e */ /* 0x000fc400000010ff */
[----:B------:R-:W-:Y:S02]  /*4600*/  F2FP.BF16.F32.PACK_AB R36, R97, R94 ;  /* 0x0000005e6124723e */ /* 0x000fe400000010ff */
[----:B------:R-:W-:Y:S02]  /*4610*/  F2FP.BF16.F32.PACK_AB R38, R103, R102 ;  /* 0x000000666726723e */ /* 0x000fe400000010ff */
[----:B------:R-:W-:Y:S02]  /*4620*/  F2FP.BF16.F32.PACK_AB R39, R106, R39 ;  /* 0x000000276a27723e */ /* 0x000fe400000010ff */
[----:B------:R-:W-:Y:S01]  /*4630*/  F2FP.BF16.F32.PACK_AB R98, R30, R111 ;  /* 0x0000006f1e62723e */ /* 0x000fe200000010ff */
[----:B------:R-:W-:Y:S01]  /*4640*/  IMAD.IADD R30, R26, 0x1, R33 ;  /* 0x000000011a1e7824 */ /* 0x000fe200078e0221 */
[----:B------:R-:W-:Y:S01]  /*4650*/  F2FP.BF16.F32.PACK_AB R96, R101, R32 ;  /* 0x000000206560723e */ /* 0x000fe200000010ff */
[----:B------:R1:W-:Y:S01]  /*4660*/  STSM.16.M88.4 [R24+0x200], R36 ;  /* 0x0002002418007844 */ /* 0x0003e20000000200 */
[----:B------:R-:W-:-:S02]  /*4670*/  F2FP.BF16.F32.PACK_AB R97, R109, R110 ;  /* 0x0000006e6d61723e */ /* 0x000fc400000010ff */
[----:B------:R-:W-:Y:S02]  /*4680*/  F2FP.BF16.F32.PACK_AB R99, R99, R118 ;  /* 0x000000766363723e */ /* 0x000fe400000010ff */
[----:B------:R-:W-:-:S03]  /*4690*/  ISETP.GT.U32.AND P2, PT, R120, 0x3e, PT ;  /* 0x0000003e7800780c */ /* 0x000fc60003f44070 */
[----:B------:R1:W-:Y:S01]  /*46a0*/  STSM.16.M88.4 [R30], R96 ;  /* 0x000000601e007844 */ /* 0x0003e20000000200 */
[----:B------:R-:W-:Y:S01]  /*46b0*/  @!PT LDS RZ, [RZ] ;  /* 0x00000000fffff984 */ /* 0x000fe20000000800 */
[----:B------:R-:W-:Y:S01]  /*46c0*/  @!PT LDS RZ, [RZ] ;  /* 0x00000000fffff984 */ /* 0x000fe20000000800 */
[----:B------:R-:W-:Y:S01]  /*46d0*/  @!PT LDS RZ, [RZ] ;  /* 0x00000000fffff984 */ /* 0x000fe20000000800 */
[----:B------:R-:W-:Y:S01]  /*46e0*/  @!PT LDS RZ, [RZ] ;  /* 0x00000000fffff984 */ /* 0x000fe20000000800 */
[----:B------:R2:W-:Y:S06]  /*46f0*/  MEMBAR.ALL.CTA ;  /* 0x0000000000007992 */ /* 0x0005ec0000008000 */
[----:B--2---:R-:W2:Y:S02]  /*4700*/  FENCE.VIEW.ASYNC.S ;  /* 0x00000000000073c6 */ /* 0x004ea40000000000 */
[----:B--2---:R-:W-:Y:S06]  /*4710*/  BAR.SYNC.DEFER_BLOCKING 0x1, 0x100 ;  /* 0x0044000000007b1d */ /* 0x004fec0000010000 */
[----:B------:R-:W-:Y:S05]  /*4720*/  @P2 BRA `(.L_x_52) ;  /* 0x0000000000182947 */ /* 0x000fea0003800000 */
[----:B------:R-:W-:Y:S02]  /*4730*/  UIADD3 UR4, UP0, UR52, 0x4f0, URZ ;  /* 0x000004f034047890 */ /* 0x000fe4000ff1e03f */
[----:B------:R-:W-:Y:S02]  /*4740*/  UIADD3 UR44, UR51, 0x200, URZ ;  /* 0x00000200332c7890 */ /* 0x000fe4000fffe03f */
[----:B------:R-:W-:-:S09]  /*4750*/  UIADD3.X UR5, URZ, UR53, URZ, UP0, !UPT ;  /* 0x000000353f057290 */ /* 0x000fd200087fe43f */
[----:B------:R2:W-:Y:S01]  /*4760*/  UTMASTG.3D [UR44], [UR4] ;  /* 0x0000002c040073b5 */ /* 0x0005e20008010000 */
[----:B------:R0:W-:Y:S01]  /*4770*/  UTMACMDFLUSH ;  /* 0x00000000000079b7 */ /* 0x0001e20000000000 */
[----:B--2---:R-:W-:-:S04]  /*4780*/  DEPBAR.LE SB0, 0x1 ;  /* 0x000080400000791a */ /* 0x004fc80000000000 */
.L_x_52:
[----:B------:R-:W-:Y:S05]  /*4790*/  BSYNC B0 ;  /* 0x0000000000007941 */ /* 0x000fea0003800000 */
.L_x_51:
[----:B------:R-:W-:Y:S01]  /*47a0*/  BAR.SYNC.DEFER_BLOCKING 0x1, 0x100 ;  /* 0x0044000000007b1d */ /* 0x000fe20000010000 */
[----:B------:R-:W-:-:S13]  /*47b0*/  ISETP.NE.AND P5, PT, RZ, UR43, PT ;  /* 0x0000002bff007c0c */ /* 0x000fda000bfa5270 */
[----:B------:R-:W-:Y:S05]  /*47c0*/  @!P5 BRA `(.L_x_53) ;  /* 0x000000000034d947 */ /* 0x000fea0003800000 */
[----:B------:R-:W-:Y:S04]  /*47d0*/  BSSY B0, `(.L_x_54) ;  /* 0x0000009000007945 */ /* 0x000fe80003800000 */
[----:B------:R-:W-:Y:S05]  /*47e0*/  @P0 BRA `(.L_x_55) ;  /* 0x00000000001c0947 */ /* 0x000fea0003800000 */
[----:B------:R-:W-:-:S13]  /*47f0*/  ISETP.NE.AND P5, PT, R113, 0x3, PT ;  /* 0x000000037100780c */ /* 0x000fda0003fa5270 */
[----:B------:R-:W-:Y:S05]  /*4800*/  @!P5 BRA `(.L_x_56) ;  /* 0x000000000004d947 */ /* 0x000fea0003800000 */
[----:B------:R-:W-:Y:S01]  /*4810*/  BPT.TRAP 0x1 ;  /* 0x000000040000795c */ /* 0x000fe20000300000 */
.L_x_56:
[----:B------:R-:W-:-:S04]  /*4820*/  ULEA UR4, UR42, UR51, 0x3 ;  /* 0x000000332a047291 */ /* 0x000fc8000f8e183f */
[----:B------:R-:W-:-:S04]  /*4830*/  UIADD3 UR4, UR4, 0x80, URZ ;  /* 0x0000008004047890 */ /* 0x000fc8000fffe03f */
[----:B------:R-:W-:-:S09]  /*4840*/  UPRMT UR4, UR50, 0x654, UR4 ;  /* 0x0000065432047896 */ /* 0x000fd20008000004 */
[----:B------:R-:W-:Y:S03]  /*4850*/  SYNCS.ARRIVE.TRANS64.RED.A1T0 RZ, [UR4], RZ ;  /* 0x000000ffffff79a7 */ /* 0x000fe60008100404 */
.L_x_55:
[----:B------:R-:W-:Y:S05]  /*4860*/  BSYNC B0 ;  /* 0x0000000000007941 */ /* 0x000fea0003800000 */
.L_x_54:
[----:B------:R-:W-:-:S04]  /*4870*/  UIADD3 UR42, UR42, 0x1, URZ ;  /* 0x000000012a2a7890 */ /* 0x000fc8000fffe03f */
[----:B------:R-:W-:-:S04]  /*4880*/  UISETP.NE.AND UP0, UPT, UR42, 0x4, UPT ;  /* 0x000000042a00788c */ /* 0x000fc8000bf05270 */
[----:B------:R-:W-:-:S12]  /*4890*/  USEL UR42, UR42, URZ, UP0 ;  /* 0x0000003f2a2a7287 */ /* 0x000fd80008000000 */
.L_x_53:
[----:B------:R-:W-:Y:S04]  /*48a0*/  BSSY B0, `(.L_x_57) ;  /* 0x0000033000007945 */ /* 0x000fe80003800000 */
[----:B------:R-:W-:Y:S05]  /*48b0*/  @P0 BRA `(.L_x_58) ;  /* 0x0000000000c40947 */ /* 0x000fea0003800000 */
[----:B------:R-:W-:-:S13]  /*48c0*/  ISETP.NE.AND P5, PT, R113, 0x3, PT ;  /* 0x000000037100780c */ /* 0x000fda0003fa5270 */
[----:B------:R-:W-:Y:S05]  /*48d0*/  @!P5 BRA `(.L_x_59) ;  /* 0x000000000004d947 */ /* 0x000fea0003800000 */
[----:B------:R-:W-:Y:S01]  /*48e0*/  BPT.TRAP 0x1 ;  /* 0x000000040000795c */ /* 0x000fe20000300000 */
.L_x_59:
[----:B-1----:R-:W-:Y:S01]  /*48f0*/  LEA R30, R21, UR51, 0x3 ;  /* 0x00000033151e7c11 */ /* 0x002fe2000f8e18ff */
[----:B------:R-:W-:Y:S01]  /*4900*/  BSSY B1, `(.L_x_60) ;  /* 0x0000004000017945 */ /* 0x000fe20003800000 */
[----:B------:R-:W-:-:S04]  /*4910*/  SHF.L.U32 R37, R92, 0x1f, RZ ;  /* 0x0000001f5c257819 */ /* 0x000fc800000006ff */
[----:B------:R-:W1:Y:S02]  /*4920*/  SYNCS.PHASECHK.TRANS64.TRYWAIT P5, [R30+URZ+0x60], R37 ;  /* 0x000060251e0075a7 */ /* 0x000e6400080a017f */
[----:B-1----:R-:W-:Y:S05]  /*4930*/  @!P5 BRA `(.L_x_61) ;  /* 0x0000009000dcd947 */ /* 0x002fea0003800000 */
.L_x_169:
[----:B------:R-:W-:Y:S05]  /*4940*/  BSYNC B1 ;  /* 0x0000000000017941 */ /* 0x000fea0003800000 */
.L_x_60:
[----:B------:R-:W-:Y:S05]  /*4950*/  @P4 BRA `(.L_x_62) ;  /* 0x0000000000984947 */ /* 0x000fea0003800000 */
[----:B------:R-:W-:Y:S01]  /*4960*/  IMAD R4, R21, 0x2000, R26 ;  /* 0x0000200015047824 */ /* 0x000fe200078e021a */
[----:B------:R-:W-:Y:S05]  /*4970*/  WARPSYNC.ALL ;  /* 0x0000000000007948 */ /* 0x000fea0003800000 */
[C---:B------:R-:W-:Y:S01]  /*4980*/  VIADD R5, R4.reuse, 0x20 ;  /* 0x0000002004057836 */ /* 0x040fe20000000000 */
[----:B------:R-:W-:Y:S01]  /*4990*/  @P3 IADD3 R5, R4, -0x20, RZ ;  /* 0xffffffe004053810 */ /* 0x000fe20007ffe0ff */
[----:B------:R-:W2:Y:S04]  /*49a0*/  LDSM.16.M88.4 R8, [R4] ;  /* 0x000000000408783b */ /* 0x000ea80000000200 */
[----:B------:R-:W3:Y:S01]  /*49b0*/  LDSM.16.M88.4 R96, [R5] ;  /* 0x000000000560783b */ /* 0x000ee20000000200 */
[C---:B--2---:R-:W-:Y:S01]  /*49c0*/  IMAD.U32 R6, R8.reuse, 0x10000, RZ ;  /* 0x0001000008067824 */ /* 0x044fe200078e00ff */
[----:B------:R-:W-:Y:S01]  /*49d0*/  LOP3.LUT R8, R8, 0xffff0000, RZ, 0xc0, !PT ;  /* 0xffff000008087812 */ /* 0x000fe200078ec0ff */
[----:B------:R-:W-:Y:S01]  /*49e0*/  IMAD.U32 R32, R10, 0x10000, RZ ;  /* 0x000100000a207824 */ /* 0x000fe200078e00ff */
[----:B-1----:R-:W-:Y:S01]  /*49f0*/  LOP3.LUT R30, R9, 0xffff0000, RZ, 0xc0, !PT ;  /* 0xffff0000091e7812 */ /* 0x002fe200078ec0ff */
[----:B---3--:R-:W-:Y:S01]  /*4a00*/  IMAD.U32 R4, R96, 0x10000, RZ ;  /* 0x0001000060047824 */ /* 0x008fe200078e00ff */
[----:B------:R-:W-:Y:S01]  /*4a10*/  LOP3.LUT R10, R10, 0xffff0000, RZ, 0xc0, !PT ;  /* 0xffff00000a0a7812 */ /* 0x000fe200078ec0ff */
[----:B------:R-:W-:Y:S01]  /*4a20*/  IMAD.U32 R100, R98, 0x10000, RZ ;  /* 0x0001000062647824 */ /* 0x000fe200078e00ff */
[----:B------:R-:W-:Y:S01]  /*4a30*/  SHF.L.U32 R34, R11, 0x10, RZ ;  /* 0x000000100b227819 */ /* 0x000fe200000006ff */
[----:B------:R-:W-:Y:S01]  /*4a40*/  IMAD.U32 R28, R9, 0x10000, RZ ;  /* 0x00010000091c7824 */ /* 0x000fe200078e00ff */
[----:B------:R-:W-:Y:S01]  /*4a50*/  LOP3.LUT R36, R11, 0xffff0000, RZ, 0xc0, !PT ;  /* 0xffff00000b247812 */ /* 0x000fe200078ec0ff */
[----:B------:R-:W-:Y:S01]  /*4a60*/  IMAD.U32 R38, R97, 0x10000, RZ ;  /* 0x0001000061267824 */ /* 0x000fe200078e00ff */
[----:B------:R-:W-:Y:S01]  /*4a70*/  LOP3.LUT R96, R96, 0xffff0000, RZ, 0xc0, !PT ;  /* 0xffff000060607812 */ /* 0x000fe200078ec0ff */
[----:B------:R-:W-:Y:S01]  /*4a80*/  FMUL R23, R89, R6 ;  /* 0x0000000659177220 */ /* 0x000fe20000400000 */
[----:B------:R-:W-:Y:S01]  /*4a90*/  LOP3.LUT R94, R97, 0xffff0000, RZ, 0xc0, !PT ;  /* 0xffff0000615e7812 */ /* 0x000fe200078ec0ff */
[C---:B------:R-:W-:Y:S01]  /*4aa0*/  FMUL R9, R89.reuse, R8 ;  /* 0x0000000859097220 */ /* 0x040fe20000400000 */
[----:B------:R-:W-:Y:S01]  /*4ab0*/  LOP3.LUT R98, R98, 0xffff0000, RZ, 0xc0, !PT ;  /* 0xffff000062627812 */ /* 0x000fe200078ec0ff */
[----:B------:R-:W-:Y:S01]  /*4ac0*/  FMUL R93, R89, R28 ;  /* 0x0000001c595d7220 */ /* 0x000fe20000400000 */
[----:B------:R-:W-:Y:S01]  /*4ad0*/  SHF.L.U32 R102, R99, 0x10, RZ ;  /* 0x0000001063667819 */ /* 0x000fe200000006ff */
[----:B------:R-:W-:Y:S01]  /*4ae0*/  FMUL R11, R89, R4 ;  /* 0x00000004590b7220 */ /* 0x000fe20000400000 */
[----:B------:R-:W-:Y:S01]  /*4af0*/  LOP3.LUT R104, R99, 0xffff0000, RZ, 0xc0, !PT ;  /* 0xffff000063687812 */ /* 0x000fe200078ec0ff */
[C---:B------:R-:W-:Y:S01]  /*4b00*/  FMUL R8, R89.reuse, R30 ;  /* 0x0000001e59087220 */ /* 0x040fe20000400000 */
        /* <DEDUP_REMOVED lines=10> */
[----:B------:R-:W-:-:S07]  /*4bb0*/  FMUL R6, R89, R104 ;  /* 0x0000006859067220 */ /* 0x000fce0000400000 */
.L_x_62:
[----:B------:R-:W-:-:S07]  /*4bc0*/  VIADD R21, R21, 0x1 ;  /* 0x0000000115157836 */ /* 0x000fce0000000000 */
.L_x_58:
[----:B------:R-:W-:Y:S05]  /*4bd0*/  BSYNC B0 ;  /* 0x0000000000007941 */ /* 0x000fea0003800000 */
.L_x_57:
[C---:B------:R-:W-:Y:S01]  /*4be0*/  FFMA R42, R90.reuse, R42, R93 ;  /* 0x0000002a5a2a7223 */ /* 0x040fe2000000005d */
[C---:B------:R-:W-:Y:S01]  /*4bf0*/  FFMA R43, R90.reuse, R43, R8 ;  /* 0x0000002b5a2b7223 */ /* 0x040fe20000000008 */
[C---:B------:R-:W-:Y:S01]  /*4c00*/  FFMA R44, R90.reuse, R44, R27 ;  /* 0x0000002c5a2c7223 */ /* 0x040fe2000000001b */
[----:B------:R-:W-:Y:S01]  /*4c10*/  FFMA R45, R90, R45, R10 ;  /* 0x0000002d5a2d7223 */ /* 0x000fe2000000000a */
[----:B------:R-:W-:Y:S01]  /*4c20*/  FMUL R95, R42, 0.70710676908493041992 ;  /* 0x3f3504f32a5f7820 */ /* 0x000fe20000400000 */
[----:B-1----:R-:W-:Y:S01]  /*4c30*/  FMUL R97, R43, 0.70710676908493041992 ;  /* 0x3f3504f32b617820 */ /* 0x002fe20000400000 */
[C---:B------:R-:W-:Y:S01]  /*4c40*/  FFMA R46, R90.reuse, R46, R25 ;  /* 0x0000002e5a2e7223 */ /* 0x040fe20000000019 */
[----:B------:R-:W-:Y:S01]  /*4c50*/  FMUL R96, R45, 0.70710676908493041992 ;  /* 0x3f3504f32d607820 */ /* 0x000fe20000400000 */
[C---:B------:R-:W-:Y:S01]  /*4c60*/  FMUL R30, R95.reuse, R95 ;  /* 0x0000005f5f1e7220 */ /* 0x040fe20000400000 */
[C---:B------:R-:W-:Y:S01]  /*4c70*/  FSETP.GE.AND P5, PT, |R95|.reuse, 1.0029599666595458984, PT ;  /* 0x3f8060fe5f00780b */ /* 0x040fe20003fa6200 */
[C---:B------:R-:W-:Y:S01]  /*4c80*/  FFMA R47, R90.reuse, R47, R29 ;  /* 0x0000002f5a2f7223 */ /* 0x040fe2000000001d */
[C---:B------:R-:W-:Y:S01]  /*4c90*/  FFMA R48, R90.reuse, R48, R11 ;  /* 0x000000305a307223 */ /* 0x040fe2000000000b */
[----:B------:R-:W-:Y:S01]  /*4ca0*/  FFMA R49, R90, R49, R4 ;  /* 0x000000315a317223 */ /* 0x000fe20000000004 */
[----:B------:R-:W-:Y:S01]  /*4cb0*/  FSEL R30, |R95|, R30, P5 ;  /* 0x0000001e5f1e7208 */ /* 0x000fe20002800200 */
[----:B------:R-:W-:Y:S01]  /*4cc0*/  FMUL R98, R47, 0.70710676908493041992 ;  /* 0x3f3504f32f627820 */ /* 0x000fe20000400000 */
[----:B------:R-:W-:Y:S01]  /*4cd0*/  FSEL R37, R0, 8.4834944573231041431e-05, P5 ;  /* 0x38b1e96a00257808 */ /* 0x000fe20002800000 */
[----:B------:R-:W-:Y:S01]  /*4ce0*/  FMUL R99, R48, 0.70710676908493041992 ;  /* 0x3f3504f330637820 */ /* 0x000fe20000400000 */
[----:B------:R-:W-:Y:S01]  /*4cf0*/  FSEL R39, -R3, -0.00082130916416645050049, P5 ;  /* 0xba574d2003277808 */ /* 0x000fe20002800100 */
[----:B------:R-:W-:Y:S01]  /*4d00*/  FMUL R100, R49, 0.70710676908493041992 ;  /* 0x3f3504f331647820 */ /* 0x000fe20000400000 */
[----:B------:R-:W-:Y:S01]  /*4d10*/  FSEL R32, R12, 0.0052134888246655464172, P5 ;  /* 0x3baad5ea0c207808 */ /* 0x000fe20002800000 */
[----:B------:R-:W-:Y:S01]  /*4d20*/  FFMA R50, R90, R50, R5 ;  /* 0x000000325a327223 */ /* 0x000fe20000000005 */
[----:B------:R-:W-:Y:S01]  /*4d30*/  FSEL R34, -R13, -0.026868773624300956726, P5 ;  /* 0xbcdc1be70d227808 */ /* 0x000fe20002800100 */
[----:B------:R-:W-:Y:S01]  /*4d40*/  FFMA R37, R30, R37, R39 ;  /* 0x000000251e257223 */ /* 0x000fe20000000027 */
[----:B------:R-:W-:Y:S01]  /*4d50*/  FSEL R39, -|R95|, R95, P5 ;  /* 0x0000005f5f277208 */ /* 0x000fe20002800300 */
[----:B------:R-:W-:Y:S01]  /*4d60*/  FMUL R101, R50, 0.70710676908493041992 ;  /* 0x3f3504f332657820 */ /* 0x000fe20000400000 */
[----:B------:R-:W-:Y:S01]  /*4d70*/  FFMA R51, R90, R51, R28 ;  /* 0x000000335a337223 */ /* 0x000fe2000000001c */
[----:B------:R-:W-:Y:S01]  /*4d80*/  FFMA R37, R30, R37, R32 ;  /* 0x000000251e257223 */ /* 0x000fe20000000020 */
[----:B------:R-:W-:Y:S01]  /*4d90*/  FSEL R32, R14, 0.11284004896879196167, P5 ;  /* 0x3de718af0e207808 */ /* 0x000fe20002800000 */
[----:B------:R-:W-:Y:S01]  /*4da0*/  FFMA R52, R90, R52, R31 ;  /* 0x000000345a347223 */ /* 0x000fe2000000001f */
[----:B------:R-:W-:Y:S01]  /*4db0*/  FMUL R102, R51, 0.70710676908493041992 ;  /* 0x3f3504f333667820 */ /* 0x000fe20000400000 */
[----:B------:R-:W-:Y:S01]  /*4dc0*/  FFMA R37, R30, R37, R34 ;  /* 0x000000251e257223 */ /* 0x000fe20000000022 */
[----:B------:R-:W-:Y:S01]  /*4dd0*/  FSEL R34, R15, -0.37612664699554443359, P5 ;  /* 0xbec093ac0f227808 */ /* 0x000fe20002800000 */
[----:B------:R-:W-:Y:S01]  /*4de0*/  FMUL R103, R52, 0.70710676908493041992 ;  /* 0x3f3504f334677820 */ /* 0x000fe20000400000 */
[----:B------:R-:W-:Y:S01]  /*4df0*/  FFMA R53, R90, R53, R7 ;  /* 0x000000355a357223 */ /* 0x000fe20000000007 */
[----:B------:R-:W-:Y:S01]  /*4e00*/  FFMA R37, R30, R37, R32 ;  /* 0x000000251e257223 */ /* 0x000fe20000000020 */
[----:B------:R-:W-:Y:S01]  /*4e10*/  FSEL R32, R20, 0.12837915122509002686, P5 ;  /* 0x3e0375d314207808 */ /* 0x000fe20002800000 */
[----:B------:R-:W-:Y:S01]  /*4e20*/  FFMA R106, R90, R54, R35 ;  /* 0x000000365a6a7223 */ /* 0x000fe20000000023 */
[----:B------:R-:W-:Y:S01]  /*4e30*/  FMUL R105, R53, 0.70710676908493041992 ;  /* 0x3f3504f335697820 */ /* 0x000fe20000400000 */
[----:B------:R-:W-:Y:S01]  /*4e40*/  FFMA R37, R30, R37, R34 ;  /* 0x000000251e257223 */ /* 0x000fe20000000022 */
[----:B------:R-:W-:Y:S01]  /*4e50*/  FMUL R34, R97, R97 ;  /* 0x0000006161227220 */ /* 0x000fe20000400000 */
[----:B------:R-:W-:Y:S01]  /*4e60*/  FFMA R107, R90, R55, R6 ;  /* 0x000000375a6b7223 */ /* 0x000fe20000000006 */
[----:B------:R-:W-:Y:S01]  /*4e70*/  FMUL R43, R43, 0.5 ;  /* 0x3f0000002b2b7820 */ /* 0x000fe20000400000 */
[----:B------:R-:W-:Y:S01]  /*4e80*/  FFMA R30, R30, R37, R32 ;  /* 0x000000251e1e7223 */ /* 0x000fe20000000020 */
[----:B------:R-:W-:Y:S01]  /*4e90*/  FMUL R48, R48, 0.5 ;  /* 0x3f00000030307820 */ /* 0x000fe20000400000 */
[----:B------:R-:W-:Y:S01]  /*4ea0*/  FMUL R45, R45, 0.5 ;  /* 0x3f0000002d2d7820 */ /* 0x000fe20000400000 */
[----:B------:R-:W-:Y:S01]  /*4eb0*/  FMUL R47, R47, 0.5 ;  /* 0x3f0000002f2f7820 */ /* 0x000fe20000400000 */
[----:B------:R-:W-:Y:S01]  /*4ec0*/  FFMA R30, R30, R39, R39 ;  /* 0x000000271e1e7223 */ /* 0x000fe20000000027 */
[----:B------:R-:W-:Y:S01]  /*4ed0*/  FMUL R49, R49, 0.5 ;  /* 0x3f00000031317820 */ /* 0x000fe20000400000 */
[----:B------:R-:W-:Y:S01]  /*4ee0*/  FMUL R50, R50, 0.5 ;  /* 0x3f00000032327820 */ /* 0x000fe20000400000 */
[----:B------:R-:W-:Y:S01]  /*4ef0*/  FMUL R51, R51, 0.5 ;  /* 0x3f00000033337820 */ /* 0x000fe20000400000 */
[----:B------:R-:W1:Y:S01]  /*4f00*/  @P5 MUFU.EX2 R32, R30 ;  /* 0x0000001e00205308 */ /* 0x000e620000000800 */
[----:B------:R-:W-:Y:S01]  /*4f10*/  FMUL R52, R52, 0.5 ;  /* 0x3f00000034347820 */ /* 0x000fe20000400000 */
[----:B------:R-:W-:Y:S01]  /*4f20*/  FMUL R53, R53, 0.5 ;  /* 0x3f00000035357820 */ /* 0x000fe20000400000 */
[----:B------:R-:W-:Y:S05]  /*4f30*/  WARPSYNC.ALL ;  /* 0x0000000000007948 */ /* 0x000fea0003800000 */
[----:B------:R-:W-:Y:S01]  /*4f40*/  BSSY B0, `(.L_x_63) ;  /* 0x0000188000007945 */ /* 0x000fe20003800000 */
[----:B-1----:R-:W-:-:S05]  /*4f50*/  @P5 FADD R32, -R32, 1 ;  /* 0x3f80000020205421 */ /* 0x002fca0000000100 */
[----:B------:R-:W-:Y:S01]  /*4f60*/  @P5 LOP3.LUT R30, R32, 0x80000000, R95, 0xb8, !PT ;  /* 0x80000000201e5812 */ /* 0x000fe200078eb85f */
[----:B------:R-:W-:Y:S01]  /*4f70*/  FMUL R95, R44, 0.70710676908493041992 ;  /* 0x3f3504f32c5f7820 */ /* 0x000fe20000400000 */
[----:B------:R-:W-:-:S03]  /*4f80*/  FSETP.GE.AND P5, PT, |R97|, 1.0029599666595458984, PT ;  /* 0x3f8060fe6100780b */ /* 0x000fc60003fa6200 */
[----:B------:R-:W-:Y:S01]  /*4f90*/  FADD R30, R30, 1 ;  /* 0x3f8000001e1e7421 */ /* 0x000fe20000000000 */
[----:B------:R-:W-:Y:S02]  /*4fa0*/  FSEL R34, |R97|, R34, P5 ;  /* 0x0000002261227208 */ /* 0x000fe40002800200 */
[----:B------:R-:W-:Y:S02]  /*4fb0*/  FSEL R37, R0, 8.4834944573231041431e-05, P5 ;  /* 0x38b1e96a00257808 */ /* 0x000fe40002800000 */
[----:B------:R-:W-:Y:S02]  /*4fc0*/  FSEL R39, -R3, -0.00082130916416645050049, P5 ;  /* 0xba574d2003277808 */ /* 0x000fe40002800100 */
[----:B------:R-:W-:Y:S02]  /*4fd0*/  FSEL R32, R12, 0.0052134888246655464172, P5 ;  /* 0x3baad5ea0c207808 */ /* 0x000fe40002800000 */
[----:B------:R-:W-:Y:S01]  /*4fe0*/  FSEL R36, -R13, -0.026868773624300956726, P5 ;  /* 0xbcdc1be70d247808 */ /* 0x000fe20002800100 */
[----:B------:R-:W-:Y:S01]  /*4ff0*/  FFMA R37, R34, R37, R39 ;  /* 0x0000002522257223 */ /* 0x000fe20000000027 */
[----:B------:R-:W-:-:S03]  /*5000*/  FSEL R39, -|R97|, R97, P5 ;  /* 0x0000006161277208 */ /* 0x000fc60002800300 */
[----:B------:R-:W-:Y:S01]  /*5010*/  FFMA R37, R34, R37, R32 ;  /* 0x0000002522257223 */ /* 0x000fe20000000020 */
[----:B------:R-:W-:-:S03]  /*5020*/  FSEL R32, R14, 0.11284004896879196167, P5 ;  /* 0x3de718af0e207808 */ /* 0x000fc60002800000 */
[----:B------:R-:W-:Y:S01]  /*5030*/  FFMA R37, R34, R37, R36 ;  /* 0x0000002522257223 */ /* 0x000fe20000000024 */
[----:B------:R-:W-:-:S03]  /*5040*/  FSEL R36, R15, -0.37612664699554443359, P5 ;  /* 0xbec093ac0f247808 */ /* 0x000fc60002800000 */
[----:B------:R-:W-:Y:S01]  /*5050*/  FFMA R37, R34, R37, R32 ;  /* 0x0000002522257223 */ /* 0x000fe20000000020 */
[----:B------:R-:W-:-:S03]  /*5060*/  FSEL R32, R20, 0.12837915122509002686, P5 ;  /* 0x3e0375d314207808 */ /* 0x000fc60002800000 */
[----:B------:R-:W-:Y:S01]  /*5070*/  FFMA R37, R34, R37, R36 ;  /* 0x0000002522257223 */ /* 0x000fe20000000024 */
[----:B------:R-:W-:-:S03]  /*5080*/  FMUL R36, R95, R95 ;  /* 0x0000005f5f247220 */ /* 0x000fc60000400000 */
[----:B------:R-:W-:-:S04]  /*5090*/  FFMA R32, R34, R37, R32 ;  /* 0x0000002522207223 */ /* 0x000fc80000000020 */
[----:B------:R-:W-:-:S04]  /*50a0*/  FFMA R32, R32, R39, R39 ;  /* 0x0000002720207223 */ /* 0x000fc80000000027 */
[----:B------:R-:W1:Y:S02]  /*50b0*/  @P5 MUFU.EX2 R34, R32 ;  /* 0x0000002000225308 */ /* 0x000e640000000800 */
[----:B-1----:R-:W-:-:S05]  /*50c0*/  @P5 FADD R34, -R34, 1 ;  /* 0x3f80000022225421 */ /* 0x002fca0000000100 */
[----:B------:R-:W-:Y:S01]  /*50d0*/  @P5 LOP3.LUT R32, R34, 0x80000000, R97, 0xb8, !PT ;  /* 0x8000000022205812 */ /* 0x000fe200078eb861 */
[C---:B------:R-:W-:Y:S01]  /*50e0*/  FMUL R97, R46.reuse, 0.70710676908493041992 ;  /* 0x3f3504f32e617820 */ /* 0x040fe20000400000 */
[C---:B------:R-:W-:Y:S01]  /*50f0*/  FSETP.GE.AND P5, PT, |R95|.reuse, 1.0029599666595458984, PT ;  /* 0x3f8060fe5f00780b */ /* 0x040fe20003fa6200 */
[----:B------:R-:W-:Y:S02]  /*5100*/  FMUL R46, R46, 0.5 ;  /* 0x3f0000002e2e7820 */ /* 0x000fe40000400000 */
[----:B------:R-:W-:Y:S01]  /*5110*/  FADD R32, R32, 1 ;  /* 0x3f80000020207421 */ /* 0x000fe20000000000 */
[----:B------:R-:W-:Y:S02]  /*5120*/  FSEL R36, |R95|, R36, P5 ;  /* 0x000000245f247208 */ /* 0x000fe40002800200 */
[----:B------:R-:W-:Y:S02]  /*5130*/  FSEL R37, R0, 8.4834944573231041431e-05, P5 ;  /* 0x38b1e96a00257808 */ /* 0x000fe40002800000 */
[----:B------:R-:W-:-:S02]  /*5140*/  FSEL R39, -R3, -0.00082130916416645050049, P5 ;  /* 0xba574d2003277808 */ /* 0x000fc40002800100 */
        /* <DEDUP_REMOVED lines=10> */
[----:B------:R-:W-:-:S04]  /*51f0*/  FFMA R37, R36, R37, R38 ;  /* 0x0000002524257223 */ /* 0x000fc80000000026 */
[----:B------:R-:W-:-:S04]  /*5200*/  FFMA R34, R36, R37, R34 ;  /* 0x0000002524227223 */ /* 0x000fc80000000022 */
[----:B------:R-:W-:-:S04]  /*5210*/  FFMA R34, R34, R39, R39 ;  /* 0x0000002722227223 */ /* 0x000fc80000000027 */
[----:B------:R-:W1:Y:S02]  /*5220*/  @P5 MUFU.EX2 R36, R34 ;  /* 0x0000002200245308 */ /* 0x000e640000000800 */
[----:B-1----:R-:W-:-:S05]  /*5230*/  @P5 FADD R36, -R36, 1 ;  /* 0x3f80000024245421 */ /* 0x002fca0000000100 */
[----:B------:R-:W-:Y:S01]  /*5240*/  @P5 LOP3.LUT R34, R36, 0x80000000, R95, 0xb8, !PT ;  /* 0x8000000024225812 */ /* 0x000fe200078eb85f */
[C---:B------:R-:W-:Y:S01]  /*5250*/  FMUL R36, R96.reuse, R96 ;  /* 0x0000006060247220 */ /* 0x040fe20000400000 */
        /* <DEDUP_REMOVED lines=25> */
[----:B------:R-:W-:Y:S01]  /*53f0*/  FSEL R38, R0, 8.4834944573231041431e-05, P5 ;  /* 0x38b1e96a00267808 */ /* 0x000fe20002800000 */
[----:B------:R-:W-:Y:S01]  /*5400*/  FMUL R45, R36, R45 ;  /* 0x0000002d242d7220 */ /* 0x000fe20000400000 */
        /* <DEDUP_REMOVED lines=23> */
[----:B------:R-:W-:Y:S01]  /*5580*/  FSEL R95, -R3, -0.00082130916416645050049, P5 ;  /* 0xba574d20035f7808 */ /* 0x000fe20002800100 */
[----:B------:R-:W-:Y:S01]  /*5590*/  FMUL R37, R106, 0.5 ;  /* 0x3f0000006a257820 */ /* 0x000fe20000400000 */
        /* <DEDUP_REMOVED lines=133> */
[----:B------:R-:W-:Y:S01]  /*5df0*/  FSETP.GE.AND P5, PT, |R105|, 1.0029599666595458984, PT ;  /* 0x3f8060fe6900780b */ /* 0x000fe20003fa6200 */
[----:B------:R-:W-:Y:S02]  /*5e00*/  FMUL R103, R106, 0.70710676908493041992 ;  /* 0x3f3504f36a677820 */ /* 0x000fe40000400000 */
[----:B------:R-:W-:Y:S01]  /*5e10*/  FADD R97, R97, 1 ;  /* 0x3f80000061617421 */ /* 0x000fe20000000000 */
[----:B------:R-:W-:Y:S01]  /*5e20*/  FSEL R98, |R105|, R98, P5 ;  /* 0x0000006269627208 */ /* 0x000fe20002800200 */
[----:B------:R-:W-:Y:S01]  /*5e30*/  FMUL R54, R103, R103 ;  /* 0x0000006767367220 */ /* 0x000fe20000400000 */
[----:B------:R-:W-:Y:S02]  /*5e40*/  FSEL R99, R0, 8.4834944573231041431e-05, P5 ;  /* 0x38b1e96a00637808 */ /* 0x000fe40002800000 */
[----:B------:R-:W-:-:S02]  /*5e50*/  FSEL R101, -R3, -0.00082130916416645050049, P5 ;  /* 0xba574d2003657808 */ /* 0x000fc40002800100 */
[----:B------:R-:W-:Y:S02]  /*5e60*/  FSEL R100, R12, 0.0052134888246655464172, P5 ;  /* 0x3baad5ea0c647808 */ /* 0x000fe40002800000 */
[----:B------:R-:W-:Y:S01]  /*5e70*/  FSEL R102, -R13, -0.026868773624300956726, P5 ;  /* 0xbcdc1be70d667808 */ /* 0x000fe20002800100 */
[----:B------:R-:W-:-:S04]  /*5e80*/  FFMA R99, R98, R99, R101 ;  /* 0x0000006362637223 */ /* 0x000fc80000000065 */
[----:B------:R-:W-:Y:S01]  /*5e90*/  FFMA R99, R98, R99, R100 ;  /* 0x0000006362637223 */ /* 0x000fe20000000064 */
[----:B------:R-:W-:-:S03]  /*5ea0*/  FSEL R100, R14, 0.11284004896879196167, P5 ;  /* 0x3de718af0e647808 */ /* 0x000fc60002800000 */
[----:B------:R-:W-:Y:S01]  /*5eb0*/  FFMA R99, R98, R99, R102 ;  /* 0x0000006362637223 */ /* 0x000fe20000000066 */
[----:B------:R-:W-:-:S03]  /*5ec0*/  FSEL R102, R15, -0.37612664699554443359, P5 ;  /* 0xbec093ac0f667808 */ /* 0x000fc60002800000 */
[----:B------:R-:W-:Y:S01]  /*5ed0*/  FFMA R99, R98, R99, R100 ;  /* 0x0000006362637223 */ /* 0x000fe20000000064 */
[----:B------:R-:W-:-:S03]  /*5ee0*/  FSEL R100, R20, 0.12837915122509002686, P5 ;  /* 0x3e0375d314647808 */ /* 0x000fc60002800000 */
[----:B------:R-:W-:Y:S01]  /*5ef0*/  FFMA R99, R98, R99, R102 ;  /* 0x0000006362637223 */ /* 0x000fe20000000066 */
[----:B------:R-:W-:-:S03]  /*5f00*/  FSEL R102, -|R105|, R105, P5 ;  /* 0x0000006969667208 */ /* 0x000fc60002800300 */
[----:B------:R-:W-:-:S04]  /*5f10*/  FFMA R99, R98, R99, R100 ;  /* 0x0000006362637223 */ /* 0x000fc80000000064 */
[----:B------:R-:W-:-:S04]  /*5f20*/  FFMA R102, R99, R102, R102 ;  /* 0x0000006663667223 */ /* 0x000fc80000000066 */
[----:B------:R-:W1:Y:S02]  /*5f30*/  @P5 MUFU.EX2 R98, R102 ;  /* 0x0000006600625308 */ /* 0x000e640000000800 */
[----:B-1----:R-:W-:-:S05]  /*5f40*/  @P5 FADD R98, -R98, 1 ;  /* 0x3f80000062625421 */ /* 0x002fca0000000100 */
[----:B------:R-:W-:Y:S01]  /*5f50*/  @P5 LOP3.LUT R102, R98, 0x80000000, R105, 0xb8, !PT ;  /* 0x8000000062665812 */ /* 0x000fe200078eb869 */
[----:B------:R-:W-:Y:S01]  /*5f60*/  FFMA R105, R90, R41, R9 ;  /* 0x000000295a697223 */ /* 0x000fe20000000009 */
[----:B------:R-:W-:-:S03]  /*5f70*/  FSETP.GE.AND P5, PT, |R103|, 1.0029599666595458984, PT ;  /* 0x3f8060fe6700780b */ /* 0x000fc60003fa6200 */
[----:B------:R-:W-:Y:S01]  /*5f80*/  FMUL R108, R105, 0.70710676908493041992 ;  /* 0x3f3504f3696c7820 */ /* 0x000fe20000400000 */
[----:B------:R-:W-:Y:S01]  /*5f90*/  FSEL R54, |R103|, R54, P5 ;  /* 0x0000003667367208 */ /* 0x000fe20002800200 */
[----:B------:R-:W-:Y:S01]  /*5fa0*/  FADD R102, R102, 1 ;  /* 0x3f80000066667421 */ /* 0x000fe20000000000 */
[----:B------:R-:W-:Y:S01]  /*5fb0*/  FSEL R99, R0, 8.4834944573231041431e-05, P5 ;  /* 0x38b1e96a00637808 */ /* 0x000fe20002800000 */
[----:B------:R-:W-:Y:S01]  /*5fc0*/  FMUL R41, R108, R108 ;  /* 0x0000006c6c297220 */ /* 0x000fe20000400000 */
[----:B------:R-:W-:Y:S01]  /*5fd0*/  FSEL R101, -R3, -0.00082130916416645050049, P5 ;  /* 0xba574d2003657808 */ /* 0x000fe20002800100 */
[----:B------:R-:W-:Y:S01]  /*5fe0*/  FMUL R53, R102, R53 ;  /* 0x0000003566357220 */ /* 0x000fe20000400000 */
        /* <DEDUP_REMOVED lines=12> */
[----:B------:R-:W-:Y:S01]  /*60b0*/  FFMA R100, R98, R101, R101 ;  /* 0x0000006562647223 */ /* 0x000fe20000000065 */
[----:B------:R-:W-:-:S03]  /*60c0*/  FMUL R101, R107, 0.70710676908493041992 ;  /* 0x3f3504f36b657820 */ /* 0x000fc60000400000 */
[----:B------:R-:W1:Y:S02]  /*60d0*/  @P5 MUFU.EX2 R54, R100 ;  /* 0x0000006400365308 */ /* 0x000e640000000800 */
[----:B-1----:R-:W-:-:S05]  /*60e0*/  @P5 FADD R54, -R54, 1 ;  /* 0x3f80000036365421 */ /* 0x002fca0000000100 */
[----:B------:R-:W-:Y:S01]  /*60f0*/  @P5 LOP3.LUT R100, R54, 0x80000000, R103, 0xb8, !PT ;  /* 0x8000000036645812 */ /* 0x000fe200078eb867 */
[C---:B------:R-:W-:Y:S01]  /*6100*/  FMUL R54, R101.reuse, R101 ;  /* 0x0000006565367220 */ /* 0x040fe20000400000 */
[C---:B------:R-:W-:Y:S01]  /*6110*/  FSETP.GE.AND P5, PT, |R101|.reuse, 1.0029599666595458984, PT ;  /* 0x3f8060fe6500780b */ /* 0x040fe20003fa6200 */
[----:B------:R-:W-:Y:S02]  /*6120*/  FFMA R103, R90, R40, R23 ;  /* 0x000000285a677223 */ /* 0x000fe40000000017 */
[----:B------:R-:W-:Y:S01]  /*6130*/  FADD R100, R100, 1 ;  /* 0x3f80000064647421 */ /* 0x000fe20000000000 */
[----:B------:R-:W-:Y:S02]  /*6140*/  FSEL R54, |R101|, R54, P5 ;  /* 0x0000003665367208 */ /* 0x000fe40002800200 */
[----:B------:R-:W-:Y:S01]  /*6150*/  FSEL R55, R0, 8.4834944573231041431e-05, P5 ;  /* 0x38b1e96a00377808 */ /* 0x000fe20002800000 */
[----:B------:R-:W-:Y:S01]  /*6160*/  FMUL R100, R100, R37 ;  /* 0x0000002564647220 */ /* 0x000fe20000400000 */
        /* <DEDUP_REMOVED lines=17> */
[----:B------:R-:W-:Y:S01]  /*6280*/  FMUL R101, R103, 0.70710676908493041992 ;  /* 0x3f3504f367657820 */ /* 0x000fe20000400000 */
[----:B------:R-:W-:-:S03]  /*6290*/  FSETP.GE.AND P5, PT, |R108|, 1.0029599666595458984, PT ;  /* 0x3f8060fe6c00780b */ /* 0x000fc60003fa6200 */
[----:B------:R-:W-:Y:S01]  /*62a0*/  FMUL R40, R101, R101 ;  /* 0x0000006565287220 */ /* 0x000fe20000400000 */
[----:B------:R-:W-:Y:S01]  /*62b0*/  FSEL R41, |R108|, R41, P5 ;  /* 0x000000296c297208 */ /* 0x000fe20002800200 */
[----:B------:R-:W-:Y:S01]  /*62c0*/  FADD R104, R104, 1 ;  /* 0x3f80000068687421 */ /* 0x000fe20000000000 */
[----:B------:R-:W-:Y:S02]  /*62d0*/  FSEL R54, R0, 8.4834944573231041431e-05, P5 ;  /* 0x38b1e96a00367808 */ /* 0x000fe40002800000 */
[----:B------:R-:W-:Y:S02]  /*62e0*/  FSEL R98, -R3, -0.00082130916416645050049, P5 ;  /* 0xba574d2003627808 */ /* 0x000fe40002800100 */
        /* <DEDUP_REMOVED lines=15> */
[----:B------:R-:W-:Y:S02]  /*63e0*/  @P5 LOP3.LUT R99, R41, 0x80000000, R108, 0xb8, !PT ;  /* 0x8000000029635812 */ /* 0x000fe400078eb86c */
        /* <DEDUP_REMOVED lines=8> */
[----:B------:R-:W-:Y:S01]  /*6470*/  FMUL R55, R42, 0.5 ;  /* 0x3f0000002a377820 */ /* 0x000fe20000400000 */
[----:B------:R-:W-:-:S02]  /*6480*/  FMUL R42, R97, R52 ;  /* 0x00000034612a7220 */ /* 0x000fc40000400000 */
[----:B------:R-:W-:Y:S01]  /*6490*/  FFMA R41, R40, R41, R54 ;  /* 0x0000002928297223 */ /* 0x000fe20000000036 */
[----:B------:R-:W-:Y:S01]  /*64a0*/  FSEL R54, R14, 0.11284004896879196167, P5 ;  /* 0x3de718af0e367808 */ /* 0x000fe20002800000 */
[----:B------:R-:W-:Y:S01]  /*64b0*/  FMUL R55, R30, R55 ;  /* 0x000000371e377220 */ /* 0x000fe20000400000 */
[----:B------:R-:W-:Y:S01]  /*64c0*/  FMUL R30, R103, 0.5 ;  /* 0x3f000000671e7820 */ /* 0x000fe20000400000 */
[C---:B------:R-:W-:Y:S01]  /*64d0*/  FFMA R41, R40.reuse, R41, R98 ;  /* 0x0000002928297223 */ /* 0x040fe20000000062 */
[----:B------:R-:W-:Y:S02]  /*64e0*/  FSEL R98, R15, -0.37612664699554443359, P5 ;  /* 0xbec093ac0f627808 */ /* 0x000fe40002800000 */
[----:B------:R-:W-:Y:S01]  /*64f0*/  F2FP.BF16.F32.PACK_AB R42, R53, R42 ;  /* 0x0000002a352a723e */ /* 0x000fe200000010ff */
        /* <DEDUP_REMOVED lines=9> */
[----:B------:R-:W-:Y:S01]  /*6590*/  FMUL R40, R32, R43 ;  /* 0x0000002b20287220 */ /* 0x000fe20000400000 */
[----:B------:R-:W-:Y:S01]  /*65a0*/  FMUL R101, R44, 0.5 ;  /* 0x3f0000002c657820 */ /* 0x000fe20000400000 */
[----:B------:R-:W-:Y:S01]  /*65b0*/  FMUL R32, R105, 0.5 ;  /* 0x3f00000069207820 */ /* 0x000fe20000400000 */
[----:B------:R-:W-:Y:S01]  /*65c0*/  FMUL R43, R104, R39 ;  /* 0x00000027682b7220 */ /* 0x000fe20000400000 */
[----:B------:R-:W-:Y:S01]  /*65d0*/  FADD R41, R41, 1 ;  /* 0x3f80000029297421 */ /* 0x000fe20000000000 */
[----:B------:R-:W-:Y:S01]  /*65e0*/  FMUL R34, R34, R101 ;  /* 0x0000006522227220 */ /* 0x000fe20000400000 */
[----:B------:R-:W-:Y:S01]  /*65f0*/  FMUL R99, R99, R32 ;  /* 0x0000002063637220 */ /* 0x000fe20000400000 */
[----:B------:R-:W-:Y:S01]  /*6600*/  F2FP.BF16.F32.PACK_AB R37, R40, R55 ;  /* 0x000000372825723e */ /* 0x000fe200000010ff */
[----:B------:R-:W-:Y:S01]  /*6610*/  FMUL R30, R41, R30 ;  /* 0x0000001e291e7220 */ /* 0x000fe20000400000 */
[----:B------:R-:W-:-:S02]  /*6620*/  F2FP.BF16.F32.PACK_AB R39, R47, R46 ;  /* 0x0000002e2f27723e */ /* 0x000fc400000010ff */
[----:B------:R-:W-:Y:S02]  /*6630*/  F2FP.BF16.F32.PACK_AB R38, R45, R34 ;  /* 0x000000222d26723e */ /* 0x000fe400000010ff */
[----:B------:R-:W-:Y:S02]  /*6640*/  F2FP.BF16.F32.PACK_AB R36, R99, R30 ;  /* 0x0000001e6324723e */ /* 0x000fe400000010ff */
[----:B------:R-:W-:Y:S02]  /*6650*/  F2FP.BF16.F32.PACK_AB R40, R49, R48 ;  /* 0x000000303128723e */ /* 0x000fe400000010ff */
[----:B------:R-:W-:Y:S01]  /*6660*/  F2FP.BF16.F32.PACK_AB R41, R51, R50 ;  /* 0x000000323329723e */ /* 0x000fe200000010ff */
[----:B------:R1:W-:Y:S01]  /*6670*/  STSM.16.M88.4 [R24+0x2200], R36 ;  /* 0x0022002418007844 */ /* 0x0003e20000000200 */
[----:B------:R-:W-:Y:S02]  /*6680*/  F2FP.BF16.F32.PACK_AB R43, R43, R100 ;  /* 0x000000642b2b723e */ /* 0x000fe400000010ff */
[----:B------:R-:W-:-:S05]  /*6690*/  IADD3 R30, R33, 0x2200, R24 ;  /* 0x00002200211e7810 */ /* 0x000fca0007ffe018 */
        /* <DEDUP_REMOVED lines=11> */
[----:B------:R-:W-:Y:S02]  /*6750*/  UIADD3 UR4, UR51, 0x2200, URZ ;  /* 0x0000220033047890 */ /* 0x000fe4000fffe03f */
[----:B------:R-:W-:Y:S01]  /*6760*/  UIADD3.X UR9, URZ, UR53, URZ, UP0, !UPT ;  /* 0x000000353f097290 */ /* 0x000fe200087fe43f */
[----:B------:R-:W-:Y:S01]  /*6770*/  UMOV UR6, UR46 ;  /* 0x0000002e00067c82 */ /* 0x000fe20008000000 */
[----:B------:R-:W-:-:S07]  /*6780*/  UMOV UR7, UR47 ;  /* 0x0000002f00077c82 */ /* 0x000fce0008000000 */
[----:B------:R2:W-:Y:S01]  /*6790*/  UTMASTG.3D [UR4], [UR8] ;  /* 0x00000004080073b5 */ /* 0x0005e20008010000 */
[----:B------:R0:W-:Y:S01]  /*67a0*/  UTMACMDFLUSH ;  /* 0x00000000000079b7 */ /* 0x0001e20000000000 */
[----:B--2---:R-:W-:-:S04]  /*67b0*/  DEPBAR.LE SB0, 0x1 ;  /* 0x000080400000791a */ /* 0x004fc80000000000 */
.L_x_64:
[----:B------:R-:W-:Y:S05]  /*67c0*/  BSYNC B0 ;  /* 0x0000000000007941 */ /* 0x000fea0003800000 */
.L_x_63:
[----:B------:R-:W-:Y:S06]  /*67d0*/  BAR.SYNC.DEFER_BLOCKING 0x1, 0x100 ;  /* 0x0044000000007b1d */ /* 0x000fec0000010000 */
[----:B------:R-:W-:Y:S04]  /*67e0*/  BSSY B0, `(.L_x_65) ;  /* 0x0000009000007945 */ /* 0x000fe80003800000 */
[----:B------:R-:W-:Y:S05]  /*67f0*/  @P0 BRA `(.L_x_66) ;  /* 0x00000000001c0947 */ /* 0x000fea0003800000 */
[----:B------:R-:W-:-:S13]  /*6800*/  ISETP.NE.AND P5, PT, R113, 0x3, PT ;  /* 0x000000037100780c */ /* 0x000fda0003fa5270 */
[----:B------:R-:W-:Y:S05]  /*6810*/  @!P5 BRA `(.L_x_67) ;  /* 0x000000000004d947 */ /* 0x000fea0003800000 */
[----:B------:R-:W-:Y:S01]  /*6820*/  BPT.TRAP 0x1 ;  /* 0x000000040000795c */ /* 0x000fe20000300000 */
.L_x_67:
[----:B------:R-:W-:-:S04]  /*6830*/  ULEA UR4, UR42, UR51, 0x3 ;  /* 0x000000332a047291 */ /* 0x000fc8000f8e183f */
[----:B------:R-:W-:-:S04]  /*6840*/  UIADD3 UR4, UR4, 0x80, URZ ;  /* 0x0000008004047890 */ /* 0x000fc8000fffe03f */
[----:B------:R-:W-:-:S09]  /*6850*/  UPRMT UR4, UR50, 0x654, UR4 ;  /* 0x0000065432047896 */ /* 0x000fd20008000004 */
[----:B------:R-:W-:Y:S03]  /*6860*/  SYNCS.ARRIVE.TRANS64.RED.A1T0 RZ, [UR4], RZ ;  /* 0x000000ffffff79a7 */ /* 0x000fe60008100404 */
.L_x_66:
[----:B------:R-:W-:Y:S05]  /*6870*/  BSYNC B0 ;  /* 0x0000000000007941 */ /* 0x000fea0003800000 */
.L_x_65:
[----:B------:R-:W-:Y:S01]  /*6880*/  UIADD3 UR42, UR42, 0x1, URZ ;  /* 0x000000012a2a7890 */ /* 0x000fe2000fffe03f */
[----:B------:R-:W-:Y:S01]  /*6890*/  BSSY B0, `(.L_x_68) ;  /* 0x000003a000007945 */ /* 0x000fe20003800000 */
[----:B-1----:R-:W-:Y:S02]  /*68a0*/  IMAD.MOV.U32 R30, RZ, RZ, R92 ;  /* 0x000000ffff1e7224 */ /* 0x002fe400078e005c */
[----:B------:R-:W-:-:S04]  /*68b0*/  UISETP.NE.AND UP0, UPT, UR42, 0x4, UPT ;  /* 0x000000042a00788c */ /* 0x000fc8000bf05270 */
[----:B------:R-:W-:Y:S01]  /*68c0*/  USEL UR42, UR42, URZ, UP0 ;  /* 0x0000003f2a2a7287 */ /* 0x000fe20008000000 */
[----:B------:R-:W-:Y:S11]  /*68d0*/  @P0 BRA `(.L_x_69) ;  /* 0x0000000000d40947 */ /* 0x000ff60003800000 */
[----:B------:R-:W-:-:S13]  /*68e0*/  ISETP.NE.AND P5, PT, R113, 0x3, PT ;  /* 0x000000037100780c */ /* 0x000fda0003fa5270 */
[----:B------:R-:W-:Y:S05]  /*68f0*/  @!P5 BRA `(.L_x_70) ;  /* 0x000000000004d947 */ /* 0x000fea0003800000 */
[----:B------:R-:W-:Y:S01]  /*6900*/  BPT.TRAP 0x1 ;  /* 0x000000040000795c */ /* 0x000fe20000300000 */
.L_x_70:
[C---:B------:R-:W-:Y:S01]  /*6910*/  LEA R30, R21.reuse, UR51, 0x3 ;  /* 0x00000033151e7c11 */ /* 0x040fe2000f8e18ff */
[----:B------:R-:W-:Y:S01]  /*6920*/  BSSY B1, `(.L_x_71) ;  /* 0x0000005000017945 */ /* 0x000fe20003800000 */
[----:B------:R-:W-:Y:S01]  /*6930*/  SHF.L.U32 R37, R92, 0x1f, RZ ;  /* 0x0000001f5c257819 */ /* 0x000fe200000006ff */
[----:B------:R-:W-:-:S03]  /*6940*/  VIADD R39, R21, 0x1 ;  /* 0x0000000115277836 */ /* 0x000fc60000000000 */
[----:B------:R-:W1:Y:S02]  /*6950*/  SYNCS.PHASECHK.TRANS64.TRYWAIT P5, [R30+URZ+0x60], R37 ;  /* 0x000060251e0075a7 */ /* 0x000e6400080a017f */
[----:B-1----:R-:W-:Y:S05]  /*6960*/  @!P5 BRA `(.L_x_72) ;  /* 0x0000007000e4d947 */ /* 0x002fea0003800000 */
.L_x_170:
[----:B------:R-:W-:Y:S05]  /*6970*/  BSYNC B1 ;  /* 0x0000000000017941 */ /* 0x000fea0003800000 */
.L_x_71:
[----:B------:R-:W-:-:S04]  /*6980*/  ISETP.NE.AND P5, PT, R39, 0x4, PT ;  /* 0x000000042700780c */ /* 0x000fc80003fa5270 */
[----:B-1----:R-:W-:Y:S01]  /*6990*/  SEL R37, RZ, 0x1, P5 ;  /* 0x00000001ff257807 */ /* 0x002fe20002800000 */
[----:B------:R-:W-:Y:S08]  /*69a0*/  @P4 BRA `(.L_x_73) ;  /* 0x0000000000984947 */ /* 0x000ff00003800000 */
[----:B------:R-:W-:Y:S01]  /*69b0*/  LEA R21, R21, R26, 0xd ;  /* 0x0000001a15157211 */ /* 0x000fe200078e68ff */
[----:B------:R-:W-:Y:S05]  /*69c0*/  WARPSYNC.ALL ;  /* 0x0000000000007948 */ /* 0x000fea0003800000 */
[C---:B------:R-:W-:Y:S01]  /*69d0*/  VIADD R4, R21.reuse, 0x20 ;  /* 0x0000002015047836 */ /* 0x040fe20000000000 */
[----:B------:R-:W1:Y:S01]  /*69e0*/  LDSM.16.M88.4 R8, [R21] ;  /* 0x000000001508783b */ /* 0x000e620000000200 */
[----:B------:R-:W-:-:S05]  /*69f0*/  @P3 VIADD R4, R21, 0xffffffe0 ;  /* 0xffffffe015043836 */ /* 0x000fca0000000000 */
[----:B------:R-:W2:Y:S01]  /*6a00*/  LDSM.16.M88.4 R40, [R4] ;  /* 0x000000000428783b */ /* 0x000ea20000000200 */
[C---:B-1----:R-:W-:Y:S01]  /*6a10*/  IMAD.U32 R6, R8.reuse, 0x10000, RZ ;  /* 0x0001000008067824 */ /* 0x042fe200078e00ff */
[----:B------:R-:W-:Y:S01]  /*6a20*/  LOP3.LUT R8, R8, 0xffff0000, RZ, 0xc0, !PT ;  /* 0xffff000008087812 */ /* 0x000fe200078ec0ff */
[----:B------:R-:W-:Y:S01]  /*6a30*/  IMAD.U32 R32, R10, 0x10000, RZ ;  /* 0x000100000a207824 */ /* 0x000fe200078e00ff */
[----:B------:R-:W-:Y:S01]  /*6a40*/  SHF.L.U32 R28, R9, 0x10, RZ ;  /* 0x00000010091c7819 */ /* 0x000fe200000006ff */
[----:B------:R-:W-:Y:S01]  /*6a50*/  IMAD.U32 R34, R11, 0x10000, RZ ;  /* 0x000100000b227824 */ /* 0x000fe200078e00ff */
[----:B------:R-:W-:Y:S01]  /*6a60*/  LOP3.LUT R30, R9, 0xffff0000, RZ, 0xc0, !PT ;  /* 0xffff0000091e7812 */ /* 0x000fe200078ec0ff */
[----:B--2---:R-:W-:Y:S01]  /*6a70*/  IMAD.U32 R38, R40, 0x10000, RZ ;  /* 0x0001000028267824 */ /* 0x004fe200078e00ff */
[----:B------:R-:W-:Y:S01]  /*6a80*/  LOP3.LUT R10, R10, 0xffff0000, RZ, 0xc0, !PT ;  /* 0xffff00000a0a7812 */ /* 0x000fe200078ec0ff */
[----:B------:R-:W-:Y:S01]  /*6a90*/  IMAD.U32 R48, R42, 0x10000, RZ ;  /* 0x000100002a307824 */ /* 0x000fe200078e00ff */
[----:B------:R-:W-:Y:S01]  /*6aa0*/  LOP3.LUT R36, R11, 0xffff0000, RZ, 0xc0, !PT ;  /* 0xffff00000b247812 */ /* 0x000fe200078ec0ff */
[----:B------:R-:W-:Y:S01]  /*6ab0*/  IMAD.U32 R50, R43, 0x10000, RZ ;  /* 0x000100002b327824 */ /* 0x000fe200078e00ff */
[----:B------:R-:W-:Y:S01]  /*6ac0*/  LOP3.LUT R40, R40, 0xffff0000, RZ, 0xc0, !PT ;  /* 0xffff000028287812 */ /* 0x000fe200078ec0ff */
[----:B------:R-:W-:Y:S01]  /*6ad0*/  FMUL R23, R89, R6 ;  /* 0x0000000659177220 */ /* 0x000fe20000400000 */
[----:B------:R-:W-:Y:S01]  /*6ae0*/  SHF.L.U32 R44, R41, 0x10, RZ ;  /* 0x00000010292c7819 */ /* 0x000fe200000006ff */
[----:B------:R-:W-:Y:S01]  /*6af0*/  FMUL R9, R89, R8 ;  /* 0x0000000859097220 */ /* 0x000fe20000400000 */
[----:B------:R-:W-:Y:S01]  /*6b00*/  LOP3.LUT R46, R41, 0xffff0000, RZ, 0xc0, !PT ;  /* 0xffff0000292e7812 */ /* 0x000fe200078ec0ff */
[C---:B------:R-:W-:Y:S01]  /*6b10*/  FMUL R93, R89.reuse, R28 ;  /* 0x0000001c595d7220 */ /* 0x040fe20000400000 */
[----:B------:R-:W-:Y:S01]  /*6b20*/  LOP3.LUT R42, R42, 0xffff0000, RZ, 0xc0, !PT ;  /* 0xffff00002a2a7812 */ /* 0x000fe200078ec0ff */
        /* <DEDUP_REMOVED lines=14> */
.L_x_73:
[----:B------:R-:W-:Y:S02]  /*6c10*/  LOP3.LUT R30, R92, R37, RZ, 0x3c, !PT ;  /* 0x000000255c1e7212 */ /* 0x000fe400078e3cff */
[----:B------:R-:W-:-:S07]  /*6c20*/  SEL R21, R39, RZ, P5 ;  /* 0x000000ff27157207 */ /* 0x000fce0002800000 */
.L_x_69:
[----:B------:R-:W-:Y:S05]  /*6c30*/  BSYNC B0 ;  /* 0x0000000000007941 */ /* 0x000fea0003800000 */
.L_x_68:
[C---:B------:R-:W-:Y:S01]  /*6c40*/  FFMA R58, R90.reuse, R58, R93 ;  /* 0x0000003a5a3a7223 */ /* 0x040fe2000000005d */
[C---:B------:R-:W-:Y:S01]  /*6c50*/  FFMA R59, R90.reuse, R59, R8 ;  /* 0x0000003b5a3b7223 */ /* 0x040fe20000000008 */
[C---:B------:R-:W-:Y:S01]  /*6c60*/  FFMA R60, R90.reuse, R60, R27 ;  /* 0x0000003c5a3c7223 */ /* 0x040fe2000000001b */
[----:B------:R-:W-:Y:S01]  /*6c70*/  FFMA R61, R90, R61, R10 ;  /* 0x0000003d5a3d7223 */ /* 0x000fe2000000000a */
[----:B------:R-:W-:Y:S01]  /*6c80*/  FMUL R41, R58, 0.70710676908493041992 ;  /* 0x3f3504f33a297820 */ /* 0x000fe20000400000 */
[----:B------:R-:W-:Y:S01]  /*6c90*/  FMUL R43, R59, 0.70710676908493041992 ;  /* 0x3f3504f33b2b7820 */ /* 0x000fe20000400000 */
[----:B------:R-:W-:Y:S01]  /*6ca0*/  FMUL R40, R60, 0.70710676908493041992 ;  /* 0x3f3504f33c287820 */ /* 0x000fe20000400000 */
[----:B------:R-:W-:Y:S01]  /*6cb0*/  FMUL R42, R61, 0.70710676908493041992 ;  /* 0x3f3504f33d2a7820 */ /* 0x000fe20000400000 */
[C---:B------:R-:W-:Y:S01]  /*6cc0*/  FMUL R32, R41.reuse, R41 ;  /* 0x0000002929207220 */ /* 0x040fe20000400000 */
[C---:B------:R-:W-:Y:S01]  /*6cd0*/  FSETP.GE.AND P5, PT, |R41|.reuse, 1.0029599666595458984, PT ;  /* 0x3f8060fe2900780b */ /* 0x040fe20003fa6200 */
[C---:B------:R-:W-:Y:S01]  /*6ce0*/  FFMA R62, R90.reuse, R62, R25 ;  /* 0x0000003e5a3e7223 */ /* 0x040fe20000000019 */
[C---:B------:R-:W-:Y:S01]  /*6cf0*/  FFMA R63, R90.reuse, R63, R29 ;  /* 0x0000003f5a3f7223 */ /* 0x040fe2000000001d */
[C---:B------:R-:W-:Y:S01]  /*6d00*/  FFMA R64, R90.reuse, R64, R11 ;  /* 0x000000405a407223 */ /* 0x040fe2000000000b */
[----:B------:R-:W-:Y:S01]  /*6d10*/  FSEL R32, |R41|, R32, P5 ;  /* 0x0000002029207208 */ /* 0x000fe20002800200 */
[----:B------:R-:W-:Y:S01]  /*6d20*/  FFMA R65, R90, R65, R4 ;  /* 0x000000415a417223 */ /* 0x000fe20000000004 */
[----:B------:R-:W-:Y:S01]  /*6d30*/  FSEL R37, R0, 8.4834944573231041431e-05, P5 ;  /* 0x38b1e96a00257808 */ /* 0x000fe20002800000 */
[----:B------:R-:W-:Y:S01]  /*6d40*/  FMUL R44, R63, 0.70710676908493041992 ;  /* 0x3f3504f33f2c7820 */ /* 0x000fe20000400000 */
[----:B------:R-:W-:Y:S01]  /*6d50*/  FSEL R39, -R3, -0.00082130916416645050049, P5 ;  /* 0xba574d2003277808 */ /* 0x000fe20002800100 */
[----:B------:R-:W-:Y:S01]  /*6d60*/  FMUL R45, R64, 0.70710676908493041992 ;  /* 0x3f3504f3402d7820 */ /* 0x000fe20000400000 */
[----:B------:R-:W-:Y:S01]  /*6d70*/  FSEL R34, R12, 0.0052134888246655464172, P5 ;  /* 0x3baad5ea0c227808 */ /* 0x000fe20002800000 */
[----:B------:R-:W-:Y:S01]  /*6d80*/  FMUL R46, R65, 0.70710676908493041992 ;  /* 0x3f3504f3412e7820 */ /* 0x000fe20000400000 */
[----:B------:R-:W-:Y:S01]  /*6d90*/  FSEL R36, -R13, -0.026868773624300956726, P5 ;  /* 0xbcdc1be70d247808 */ /* 0x000fe20002800100 */
[----:B------:R-:W-:Y:S01]  /*6da0*/  FFMA R37, R32, R37, R39 ;  /* 0x0000002520257223 */ /* 0x000fe20000000027 */
[----:B------:R-:W-:Y:S01]  /*6db0*/  FSEL R39, -|R41|, R41, P5 ;  /* 0x0000002929277208 */ /* 0x000fe20002800300 */
[C---:B------:R-:W-:Y:S01]  /*6dc0*/  FFMA R66, R90.reuse, R66, R5 ;  /* 0x000000425a427223 */ /* 0x040fe20000000005 */
[----:B------:R-:W-:Y:S01]  /*6dd0*/  FFMA R67, R90, R67, R28 ;  /* 0x000000435a437223 */ /* 0x000fe2000000001c */
[----:B------:R-:W-:Y:S01]  /*6de0*/  FFMA R37, R32, R37, R34 ;  /* 0x0000002520257223 */ /* 0x000fe20000000022 */
[----:B------:R-:W-:Y:S01]  /*6df0*/  FSEL R34, R14, 0.11284004896879196167, P5 ;  /* 0x3de718af0e227808 */ /* 0x000fe20002800000 */
[----:B------:R-:W-:Y:S01]  /*6e00*/  FMUL R47, R66, 0.70710676908493041992 ;  /* 0x3f3504f3422f7820 */ /* 0x000fe20000400000 */
[----:B------:R-:W-:Y:S01]  /*6e10*/  FMUL R48, R67, 0.70710676908493041992 ;  /* 0x3f3504f343307820 */ /* 0x000fe20000400000 */
[----:B------:R-:W-:Y:S01]  /*6e20*/  FFMA R37, R32, R37, R36 ;  /* 0x0000002520257223 */ /* 0x000fe20000000024 */
[----:B------:R-:W-:Y:S01]  /*6e30*/  FSEL R36, R15, -0.37612664699554443359, P5 ;  /* 0xbec093ac0f247808 */ /* 0x000fe20002800000 */
[C---:B------:R-:W-:Y:S01]  /*6e40*/  FFMA R68, R90.reuse, R68, R31 ;  /* 0x000000445a447223 */ /* 0x040fe2000000001f */
[----:B------:R-:W-:Y:S01]  /*6e50*/  FFMA R69, R90, R69, R7 ;  /* 0x000000455a457223 */ /* 0x000fe20000000007 */
[----:B------:R-:W-:Y:S01]  /*6e60*/  FFMA R37, R32, R37, R34 ;  /* 0x0000002520257223 */ /* 0x000fe20000000022 */
[----:B------:R-:W-:Y:S01]  /*6e70*/  FSEL R34, R20, 0.12837915122509002686, P5 ;  /* 0x3e0375d314227808 */ /* 0x000fe20002800000 */
[----:B------:R-:W-:Y:S01]  /*6e80*/  FMUL R49, R68, 0.70710676908493041992 ;  /* 0x3f3504f344317820 */ /* 0x000fe20000400000 */
[----:B------:R-:W-:Y:S01]  /*6e90*/  FMUL R51, R69, 0.70710676908493041992 ;  /* 0x3f3504f345337820 */ /* 0x000fe20000400000 */
[----:B------:R-:W-:Y:S01]  /*6ea0*/  FFMA R37, R32, R37, R36 ;  /* 0x0000002520257223 */ /* 0x000fe20000000024 */
[----:B------:R-:W-:Y:S01]  /*6eb0*/  FMUL R36, R43, R43 ;  /* 0x0000002b2b247220 */ /* 0x000fe20000400000 */
[C---:B------:R-:W-:Y:S01]  /*6ec0*/  FFMA R70, R90.reuse, R70, R35 ;  /* 0x000000465a467223 */ /* 0x040fe20000000023 */
[----:B------:R-:W-:Y:S01]  /*6ed0*/  FFMA R71, R90, R71, R6 ;  /* 0x000000475a477223 */ /* 0x000fe20000000006 */
[----:B------:R-:W-:Y:S01]  /*6ee0*/  FFMA R32, R32, R37, R34 ;  /* 0x0000002520207223 */ /* 0x000fe20000000022 */
[C---:B------:R-:W-:Y:S01]  /*6ef0*/  FFMA R57, R90.reuse, R57, R9 ;  /* 0x000000395a397223 */ /* 0x040fe20000000009 */
[----:B------:R-:W-:Y:S01]  /*6f00*/  FFMA R56, R90, R56, R23 ;  /* 0x000000385a387223 */ /* 0x000fe20000000017 */
[----:B------:R-:W-:Y:S01]  /*6f10*/  FMUL R59, R59, 0.5 ;  /* 0x3f0000003b3b7820 */ /* 0x000fe20000400000 */
[----:B------:R-:W-:Y:S01]  /*6f20*/  FFMA R32, R32, R39, R39 ;  /* 0x0000002720207223 */ /* 0x000fe20000000027 */
[----:B------:R-:W-:Y:S01]  /*6f30*/  FMUL R55, R57, 0.70710676908493041992 ;  /* 0x3f3504f339377820 */ /* 0x000fe20000400000 */
[----:B------:R-:W-:Y:S05]  /*6f40*/  WARPSYNC.ALL ;  /* 0x0000000000007948 */ /* 0x000fea0003800000 */
[----:B------:R-:W1:Y:S01]  /*6f50*/  @P5 MUFU.EX2 R34, R32 ;  /* 0x0000002000225308 */ /* 0x000e620000000800 */
[----:B------:R-:W-:Y:S01]  /*6f60*/  BSSY B0, `(.L_x_74) ;  /* 0x000018c000007945 */ /* 0x000fe20003800000 */
        /* <DEDUP_REMOVED lines=18> */
[----:B------:R-:W-:Y:S01]  /*7090*/  FFMA R34, R36, R37, R34 ;  /* 0x0000002524227223 */ /* 0x000fe20000000022 */
[----:B------:R-:W-:-:S03]  /*70a0*/  FMUL R37, R40, R40 ;  /* 0x0000002828257220 */ /* 0x000fc60000400000 */
[----:B------:R-:W-:-:S04]  /*70b0*/  FFMA R34, R34, R39, R39 ;  /* 0x0000002722227223 */ /* 0x000fc80000000027 */
[----:B------:R-:W1:Y:S02]  /*70c0*/  @P5 MUFU.EX2 R36, R34 ;  /* 0x0000002200245308 */ /* 0x000e640000000800 */
[----:B-1----:R-:W-:-:S05]  /*70d0*/  @P5 FADD R36, -R36, 1 ;  /* 0x3f80000024245421 */ /* 0x002fca0000000100 */
[----:B------:R-:W-:Y:S01]  /*70e0*/  @P5 LOP3.LUT R34, R36, 0x80000000, R43, 0xb8, !PT ;  /* 0x8000000024225812 */ /* 0x000fe200078eb82b */
[----:B------:R-:W-:Y:S01]  /*70f0*/  FMUL R43, R62, 0.70710676908493041992 ;  /* 0x3f3504f33e2b7820 */ /* 0x000fe20000400000 */
        /* <DEDUP_REMOVED lines=200> */
[C---:B------:R-:W-:Y:S01]  /*7d80*/  FSETP.GE.AND P5, PT, |R51|.reuse, 1.0029599666595458984, PT ;  /* 0x3f8060fe3300780b */ /* 0x040fe20003fa6200 */
[----:B------:R-:W-:Y:S02]  /*7d90*/  FMUL R49, R70, 0.70710676908493041992 ;  /* 0x3f3504f346317820 */ /* 0x000fe40000400000 */
[----:B------:R-:W-:Y:S01]  /*7da0*/  FADD R50, R50, 1 ;  /* 0x3f80000032327421 */ /* 0x000fe20000000000 */
[----:B------:R-:W-:Y:S02]  /*7db0*/  FSEL R44, |R51|, R44, P5 ;  /* 0x0000002c332c7208 */ /* 0x000fe40002800200 */
        /* <DEDUP_REMOVED lines=95> */
[----:B------:R-:W-:-:S03]  /*83b0*/  FMUL R47, R58, 0.5 ;  /* 0x3f0000003a2f7820 */ /* 0x000fc60000400000 */
        /* <DEDUP_REMOVED lines=8> */
[----:B------:R-:W-:Y:S01]  /*8440*/  FFMA R45, R44, R45, R46 ;  /* 0x0000002d2c2d7223 */ /* 0x000fe2000000002e */
[----:B------:R-:W-:Y:S01]  /*8450*/  FMUL R46, R32, R47 ;  /* 0x0000002f202e7220 */ /* 0x000fe20000400000 */
[----:B------:R-:W-:Y:S01]  /*8460*/  FMUL R32, R63, 0.5 ;  /* 0x3f0000003f207820 */ /* 0x000fe20000400000 */
[----:B------:R-:W-:Y:S01]  /*8470*/  FMUL R47, R64, 0.5 ;  /* 0x3f000000402f7820 */ /* 0x000fe20000400000 */
[----:B------:R-:W-:Y:S02]  /*8480*/  FFMA R45, R45, R48, R48 ;  /* 0x000000302d2d7223 */ /* 0x000fe40000000030 */
[----:B------:R-:W-:Y:S01]  /*8490*/  FMUL R55, R39, R32 ;  /* 0x0000002027377220 */ /* 0x000fe20000400000 */
[----:B------:R-:W-:Y:S01]  /*84a0*/  FMUL R32, R67, 0.5 ;  /* 0x3f00000043207820 */ /* 0x000fe20000400000 */
[----:B------:R-:W1:Y:S01]  /*84b0*/  @P5 MUFU.EX2 R44, R45 ;  /* 0x0000002d002c5308 */ /* 0x000e620000000800 */
[----:B------:R-:W-:Y:S01]  /*84c0*/  FMUL R40, R40, R47 ;  /* 0x0000002f28287220 */ /* 0x000fe20000400000 */
[----:B------:R-:W-:Y:S01]  /*84d0*/  FMUL R47, R41, R34 ;  /* 0x00000022292f7220 */ /* 0x000fe20000400000 */
[----:B------:R-:W-:Y:S01]  /*84e0*/  FMUL R34, R57, 0.5 ;  /* 0x3f00000039227820 */ /* 0x000fe20000400000 */
[----:B------:R-:W-:Y:S01]  /*84f0*/  FMUL R39, R68, 0.5 ;  /* 0x3f00000044277820 */ /* 0x000fe20000400000 */
[----:B------:R-:W-:-:S02]  /*8500*/  FMUL R41, R69, 0.5 ;  /* 0x3f00000045297820 */ /* 0x000fc40000400000 */
[----:B------:R-:W-:Y:S01]  /*8510*/  FMUL R49, R49, R34 ;  /* 0x0000002231317220 */ /* 0x000fe20000400000 */
[----:B------:R-:W-:Y:S01]  /*8520*/  FMUL R50, R50, R39 ;  /* 0x0000002732327220 */ /* 0x000fe20000400000 */
[----:B------:R-:W-:Y:S01]  /*8530*/  FMUL R63, R52, R41 ;  /* 0x00000029343f7220 */ /* 0x000fe20000400000 */
[----:B------:R-:W-:Y:S01]  /*8540*/  F2FP.BF16.F32.PACK_AB R40, R47, R40 ;  /* 0x000000282f28723e */ /* 0x000fe200000010ff */
[----:B-1----:R-:W-:-:S05]  /*8550*/  @P5 FADD R44, -R44, 1 ;  /* 0x3f8000002c2c5421 */ /* 0x002fca0000000100 */
[----:B------:R-:W-:Y:S01]  /*8560*/  @P5 LOP3.LUT R45, R44, 0x80000000, R51, 0xb8, !PT ;  /* 0x800000002c2d5812 */ /* 0x000fe200078eb833 */
[----:B------:R-:W-:Y:S01]  /*8570*/  FMUL R44, R61, 0.5 ;  /* 0x3f0000003d2c7820 */ /* 0x000fe20000400000 */
[----:B------:R-:W-:Y:S01]  /*8580*/  FMUL R51, R60, 0.5 ;  /* 0x3f0000003c337820 */ /* 0x000fe20000400000 */
[----:B------:R-:W-:Y:S01]  /*8590*/  FMUL R61, R43, R32 ;  /* 0x000000202b3d7220 */ /* 0x000fe20000400000 */
[----:B------:R-:W-:Y:S01]  /*85a0*/  FMUL R32, R56, 0.5 ;  /* 0x3f00000038207820 */ /* 0x000fe20000400000 */
[----:B------:R-:W-:Y:S01]  /*85b0*/  FMUL R44, R37, R44 ;  /* 0x0000002c252c7220 */ /* 0x000fe20000400000 */
[----:B------:R-:W-:Y:S01]  /*85c0*/  FMUL R37, R62, 0.5 ;  /* 0x3f0000003e257820 */ /* 0x000fe20000400000 */
[----:B------:R-:W-:Y:S01]  /*85d0*/  FMUL R51, R36, R51 ;  /* 0x0000003324337220 */ /* 0x000fe20000400000 */
[----:B------:R-:W-:Y:S01]  /*85e0*/  FMUL R36, R70, 0.5 ;  /* 0x3f00000046247820 */ /* 0x000fe20000400000 */
[----:B------:R-:W-:Y:S01]  /*85f0*/  FADD R45, R45, 1 ;  /* 0x3f8000002d2d7421 */ /* 0x000fe20000000000 */
[----:B------:R-:W-:Y:S01]  /*8600*/  FMUL R48, R38, R37 ;  /* 0x0000002526307220 */ /* 0x000fe20000400000 */
[----:B------:R-:W-:Y:S01]  /*8610*/  FMUL R37, R66, 0.5 ;  /* 0x3f00000042257820 */ /* 0x000fe20000400000 */
[----:B------:R-:W-:Y:S01]  /*8620*/  FMUL R36, R53, R36 ;  /* 0x0000002435247220 */ /* 0x000fe20000400000 */
[----:B------:R-:W-:Y:S01]  /*8630*/  FMUL R32, R45, R32 ;  /* 0x000000202d207220 */ /* 0x000fe20000400000 */
[----:B------:R-:W-:Y:S01]  /*8640*/  F2FP.BF16.F32.PACK_AB R38, R44, R51 ;  /* 0x000000332c26723e */ /* 0x000fe200000010ff */
[----:B------:R-:W-:Y:S01]  /*8650*/  FMUL R42, R42, R37 ;  /* 0x000000252a2a7220 */ /* 0x000fe20000400000 */
[----:B------:R-:W-:Y:S01]  /*8660*/  FMUL R37, R71, 0.5 ;  /* 0x3f00000047257820 */ /* 0x000fe20000400000 */
[----:B------:R-:W-:-:S03]  /*8670*/  F2FP.BF16.F32.PACK_AB R39, R55, R48 ;  /* 0x000000303727723e */ /* 0x000fc600000010ff */
[----:B------:R-:W-:Y:S01]  /*8680*/  FMUL R43, R54, R37 ;  /* 0x00000025362b7220 */ /* 0x000fe20000400000 */
[----:B------:R-:W-:Y:S02]  /*8690*/  F2FP.BF16.F32.PACK_AB R37, R59, R46 ;  /* 0x0000002e3b25723e */ /* 0x000fe400000010ff */
[----:B------:R-:W-:Y:S02]  /*86a0*/  F2FP.BF16.F32.PACK_AB R41, R61, R42 ;  /* 0x0000002a3d29723e */ /* 0x000fe400000010ff */
[----:B------:R-:W-:Y:S02]  /*86b0*/  F2FP.BF16.F32.PACK_AB R43, R43, R36 ;  /* 0x000000242b2b723e */ /* 0x000fe400000010ff */
[----:B------:R-:W-:Y:S02]  /*86c0*/  F2FP.BF16.F32.PACK_AB R36, R49, R32 ;  /* 0x000000203124723e */ /* 0x000fe400000010ff */
[----:B------:R-:W-:Y:S02]  /*86d0*/  F2FP.BF16.F32.PACK_AB R42, R63, R50 ;  /* 0x000000323f2a723e */ /* 0x000fe400000010ff */
[----:B------:R-:W-:Y:S01]  /*86e0*/  IADD3 R32, R33, 0x4200, R24 ;  /* 0x0000420021207810 */ /* 0x000fe20007ffe018 */
[----:B------:R1:W-:Y:S04]  /*86f0*/  STSM.16.M88.4 [R24+0x4200], R36 ;  /* 0x0042002418007844 */ /* 0x0003e80000000200 */
        /* <DEDUP_REMOVED lines=18> */
.L_x_75:
[----:B------:R-:W-:Y:S05]  /*8820*/  BSYNC B0 ;  /* 0x0000000000007941 */ /* 0x000fea0003800000 */
.L_x_74:
[----:B------:R-:W-:Y:S06]  /*8830*/  BAR.SYNC.DEFER_BLOCKING 0x1, 0x100 ;  /* 0x0044000000007b1d */ /* 0x000fec0000010000 */
[----:B------:R-:W-:Y:S04]  /*8840*/  BSSY B0, `(.L_x_76) ;  /* 0x0000009000007945 */ /* 0x000fe80003800000 */
[----:B------:R-:W-:Y:S05]  /*8850*/  @P0 BRA `(.L_x_77) ;  /* 0x00000000001c0947 */ /* 0x000fea0003800000 */
[----:B------:R-:W-:-:S13]  /*8860*/  ISETP.NE.AND P5, PT, R113, 0x3, PT ;  /* 0x000000037100780c */ /* 0x000fda0003fa5270 */
[----:B------:R-:W-:Y:S05]  /*8870*/  @!P5 BRA `(.L_x_78) ;  /* 0x000000000004d947 */ /* 0x000fea0003800000 */
[----:B------:R-:W-:Y:S01]  /*8880*/  BPT.TRAP 0x1 ;  /* 0x000000040000795c */ /* 0x000fe20000300000 */
.L_x_78:
[----:B------:R-:W-:-:S04]  /*8890*/  ULEA UR4, UR42, UR51, 0x3 ;  /* 0x000000332a047291 */ /* 0x000fc8000f8e183f */
[----:B------:R-:W-:-:S04]  /*88a0*/  UIADD3 UR4, UR4, 0x80, URZ ;  /* 0x0000008004047890 */ /* 0x000fc8000fffe03f */
[----:B------:R-:W-:-:S09]  /*88b0*/  UPRMT UR4, UR50, 0x654, UR4 ;  /* 0x0000065432047896 */ /* 0x000fd20008000004 */
[----:B------:R-:W-:Y:S03]  /*88c0*/  SYNCS.ARRIVE.TRANS64.RED.A1T0 RZ, [UR4], RZ ;  /* 0x000000ffffff79a7 */ /* 0x000fe60008100404 */
.L_x_77:
[----:B------:R-:W-:Y:S05]  /*88d0*/  BSYNC B0 ;  /* 0x0000000000007941 */ /* 0x000fea0003800000 */
.L_x_76:
[----:B------:R-:W-:Y:S01]  /*88e0*/  UIADD3 UR4, UR42, 0x1, URZ ;  /* 0x000000012a047890 */ /* 0x000fe2000fffe03f */
[----:B------:R-:W-:Y:S03]  /*88f0*/  BSSY B0, `(.L_x_79) ;  /* 0x0000034000007945 */ /* 0x000fe60003800000 */
[----:B------:R-:W-:-:S04]  /*8900*/  UISETP.NE.AND UP0, UPT, UR4, 0x4, UPT ;  /* 0x000000040400788c */ /* 0x000fc8000bf05270 */
[----:B------:R-:W-:Y:S01]  /*8910*/  USEL UR42, UR4, URZ, UP0 ;  /* 0x0000003f042a7287 */ /* 0x000fe20008000000 */
[----:B------:R-:W-:Y:S11]  /*8920*/  @P0 BRA `(.L_x_80) ;  /* 0x0000000000c00947 */ /* 0x000ff60003800000 */
[----:B------:R-:W-:-:S13]  /*8930*/  ISETP.NE.AND P5, PT, R113, 0x3, PT ;  /* 0x000000037100780c */ /* 0x000fda0003fa5270 */
[----:B------:R-:W-:Y:S05]  /*8940*/  @!P5 BRA `(.L_x_81) ;  /* 0x000000000004d947 */ /* 0x000fea0003800000 */
[----:B------:R-:W-:Y:S01]  /*8950*/  BPT.TRAP 0x1 ;  /* 0x000000040000795c */ /* 0x000fe20000300000 */
.L_x_81:
[----:B------:R-:W-:Y:S01]  /*8960*/  SHF.L.U32 R30, R30, 0x1f, RZ ;  /* 0x0000001f1e1e7819 */ /* 0x000fe200000006ff */
[----:B------:R-:W-:Y:S01]  /*8970*/  BSSY B1, `(.L_x_82) ;  /* 0x0000004000017945 */ /* 0x000fe20003800000 */
[----:B-1----:R-:W-:-:S04]  /*8980*/  LEA R37, R21, UR51, 0x3 ;  /* 0x0000003315257c11 */ /* 0x002fc8000f8e18ff */
[----:B------:R-:W1:Y:S02]  /*8990*/  SYNCS.PHASECHK.TRANS64.TRYWAIT P5, [R37+URZ+0x60], R30 ;  /* 0x0000601e250075a7 */ /* 0x000e6400080a017f */
[----:B-1----:R-:W-:Y:S05]  /*89a0*/  @!P5 BRA `(.L_x_83) ;  /* 0x0000005000e8d947 */ /* 0x002fea0003800000 */
.L_x_171:
[----:B------:R-:W-:Y:S05]  /*89b0*/  BSYNC B1 ;  /* 0x0000000000017941 */ /* 0x000fea0003800000 */
.L_x_82:
[----:B------:R-:W-:Y:S05]  /*89c0*/  @P4 BRA `(.L_x_80) ;  /* 0x0000000000984947 */ /* 0x000fea0003800000 */
[----:B------:R-:W-:Y:S01]  /*89d0*/  IMAD R21, R21, 0x2000, R26 ;  /* 0x0000200015157824 */ /* 0x000fe200078e021a */
[----:B------:R-:W-:Y:S05]  /*89e0*/  WARPSYNC.ALL ;  /* 0x0000000000007948 */ /* 0x000fea0003800000 */
[C---:B------:R-:W-:Y:S01]  /*89f0*/  IADD3 R4, R21.reuse, 0x20, RZ ;  /* 0x0000002015047810 */ /* 0x040fe20007ffe0ff */
[----:B------:R-:W-:Y:S01]  /*8a00*/  @P3 VIADD R4, R21, 0xffffffe0 ;  /* 0xffffffe015043836 */ /* 0x000fe20000000000 */
[----:B------:R-:W2:Y:S04]  /*8a10*/  LDSM.16.M88.4 R8, [R21] ;  /* 0x000000001508783b */ /* 0x000ea80000000200 */
[----:B-1----:R-:W1:Y:S01]  /*8a20*/  LDSM.16.M88.4 R36, [R4] ;  /* 0x000000000424783b */ /* 0x002e620000000200 */
[C---:B--2---:R-:W-:Y:S01]  /*8a30*/  IMAD.U32 R6, R8.reuse, 0x10000, RZ ;  /* 0x0001000008067824 */ /* 0x044fe200078e00ff */
[----:B------:R-:W-:Y:S01]  /*8a40*/  LOP3.LUT R8, R8, 0xffff0000, RZ, 0xc0, !PT ;  /* 0xffff000008087812 */ /* 0x000fe200078ec0ff */
[C---:B------:R-:W-:Y:S01]  /*8a50*/  IMAD.U32 R26, R9.reuse, 0x10000, RZ ;  /* 0x00010000091a7824 */ /* 0x040fe200078e00ff */
[----:B------:R-:W-:Y:S01]  /*8a60*/  LOP3.LUT R28, R9, 0xffff0000, RZ, 0xc0, !PT ;  /* 0xffff0000091c7812 */ /* 0x000fe200078ec0ff */
[----:B-1----:R-:W-:Y:S01]  /*8a70*/  IMAD.U32 R40, R36, 0x10000, RZ ;  /* 0x0001000024287824 */ /* 0x002fe200078e00ff */
[----:B------:R-:W-:Y:S01]  /*8a80*/  SHF.L.U32 R30, R10, 0x10, RZ ;  /* 0x000000100a1e7819 */ /* 0x000fe200000006ff */
[----:B------:R-:W-:Y:S01]  /*8a90*/  IMAD.U32 R32, R11, 0x10000, RZ ;  /* 0x000100000b207824 */ /* 0x000fe200078e00ff */
[----:B------:R-:W-:Y:S01]  /*8aa0*/  SHF.L.U32 R46, R38, 0x10, RZ ;  /* 0x00000010262e7819 */ /* 0x000fe200000006ff */
[----:B------:R-:W-:Y:S01]  /*8ab0*/  IMAD.U32 R42, R37, 0x10000, RZ ;  /* 0x00010000252a7824 */ /* 0x000fe200078e00ff */
[----:B------:R-:W-:Y:S01]  /*8ac0*/  LOP3.LUT R10, R10, 0xffff0000, RZ, 0xc0, !PT ;  /* 0xffff00000a0a7812 */ /* 0x000fe200078ec0ff */
[----:B------:R-:W-:Y:S01]  /*8ad0*/  IMAD.U32 R48, R39, 0x10000, RZ ;  /* 0x0001000027307824 */ /* 0x000fe200078e00ff */
[----:B------:R-:W-:Y:S01]  /*8ae0*/  LOP3.LUT R34, R11, 0xffff0000, RZ, 0xc0, !PT ;  /* 0xffff00000b227812 */ /* 0x000fe200078ec0ff */
[C---:B------:R-:W-:Y:S01]  /*8af0*/  FMUL R9, R89.reuse, R8 ;  /* 0x0000000859097220 */ /* 0x040fe20000400000 */
[----:B------:R-:W-:Y:S01]  /*8b00*/  LOP3.LUT R36, R36, 0xffff0000, RZ, 0xc0, !PT ;  /* 0xffff000024247812 */ /* 0x000fe200078ec0ff */
        /* <DEDUP_REMOVED lines=18> */
.L_x_80:
[----:B------:R-:W-:Y:S05]  /*8c30*/  BSYNC B0 ;  /* 0x0000000000007941 */ /* 0x000fea0003800000 */
.L_x_79:
[C---:B------:R-:W-:Y:S01]  /*8c40*/  FFMA R23, R90.reuse, R72, R23 ;  /* 0x000000485a177223 */ /* 0x040fe20000000017 */
[C---:B------:R-:W-:Y:S01]  /*8c50*/  FFMA R9, R90.reuse, R73, R9 ;  /* 0x000000495a097223 */ /* 0x040fe20000000009 */
[C---:B------:R-:W-:Y:S01]  /*8c60*/  FFMA R74, R90.reuse, R74, R93 ;  /* 0x0000004a5a4a7223 */ /* 0x040fe2000000005d */
[----:B------:R-:W-:Y:S01]  /*8c70*/  FFMA R8, R90, R75, R8 ;  /* 0x0000004b5a087223 */ /* 0x000fe20000000008 */
[----:B-1----:R-:W-:Y:S01]  /*8c80*/  FMUL R32, R23, 0.70710676908493041992 ;  /* 0x3f3504f317207820 */ /* 0x002fe20000400000 */
[----:B------:R-:W-:Y:S01]  /*8c90*/  FMUL R53, R9, 0.70710676908493041992 ;  /* 0x3f3504f309357820 */ /* 0x000fe20000400000 */
[----:B------:R-:W-:Y:S01]  /*8ca0*/  FMUL R55, R74, 0.70710676908493041992 ;  /* 0x3f3504f34a377820 */ /* 0x000fe20000400000 */
[----:B------:R-:W-:Y:S01]  /*8cb0*/  FMUL R38, R8, 0.70710676908493041992 ;  /* 0x3f3504f308267820 */ /* 0x000fe20000400000 */
[C---:B------:R-:W-:Y:S01]  /*8cc0*/  FMUL R21, R32.reuse, R32 ;  /* 0x0000002020157220 */ /* 0x040fe20000400000 */
[----:B------:R-:W-:Y:S01]  /*8cd0*/  FSETP.GE.AND P3, PT, |R32|, 1.0029599666595458984, PT ;  /* 0x3f8060fe2000780b */ /* 0x000fe20003f66200 */
[C---:B------:R-:W-:Y:S01]  /*8ce0*/  FFMA R27, R90.reuse, R76, R27 ;  /* 0x0000004c5a1b7223 */ /* 0x040fe2000000001b */
[----:B------:R-:W-:Y:S01]  /*8cf0*/  FSETP.GE.AND P4, PT, |R55|, 1.0029599666595458984, PT ;  /* 0x3f8060fe3700780b */ /* 0x000fe20003f86200 */
[----:B------:R-:W-:Y:S01]  /*8d00*/  FFMA R10, R90, R77, R10 ;  /* 0x0000004d5a0a7223 */ /* 0x000fe2000000000a */
[----:B------:R-:W-:Y:S01]  /*8d10*/  FSEL R21, |R32|, R21, P3 ;  /* 0x0000001520157208 */ /* 0x000fe20001800200 */
[----:B------:R-:W-:Y:S01]  /*8d20*/  FFMA R25, R90, R78, R25 ;  /* 0x0000004e5a197223 */ /* 0x000fe20000000019 */
[----:B------:R-:W-:Y:S01]  /*8d30*/  FSEL R26, R0, 8.4834944573231041431e-05, P3 ;  /* 0x38b1e96a001a7808 */ /* 0x000fe20001800000 */
[----:B------:R-:W-:Y:S01]  /*8d40*/  FMUL R44, R10, 0.70710676908493041992 ;  /* 0x3f3504f30a2c7820 */ /* 0x000fe20000400000 */
[----:B------:R-:W-:Y:S01]  /*8d50*/  FSEL R30, -R3, -0.00082130916416645050049, P3 ;  /* 0xba574d20031e7808 */ /* 0x000fe20001800100 */
[----:B------:R-:W-:Y:S01]  /*8d60*/  FFMA R29, R90, R79, R29 ;  /* 0x0000004f5a1d7223 */ /* 0x000fe2000000001d */
[----:B------:R-:W-:Y:S01]  /*8d70*/  FSEL R37, R12, 0.0052134888246655464172, P3 ;  /* 0x3baad5ea0c257808 */ /* 0x000fe20001800000 */
[----:B------:R-:W-:Y:S01]  /*8d80*/  FFMA R11, R90, R80, R11 ;  /* 0x000000505a0b7223 */ /* 0x000fe2000000000b */
[----:B------:R-:W-:Y:S01]  /*8d90*/  FSEL R39, -R13, -0.026868773624300956726, P3 ;  /* 0xbcdc1be70d277808 */ /* 0x000fe20001800100 */
[----:B------:R-:W-:Y:S01]  /*8da0*/  FFMA R26, R21, R26, R30 ;  /* 0x0000001a151a7223 */ /* 0x000fe2000000001e */
[----:B------:R-:W-:Y:S01]  /*8db0*/  FSEL R30, -|R32|, R32, P3 ;  /* 0x00000020201e7208 */ /* 0x000fe20001800300 */
[----:B------:R-:W-:Y:S01]  /*8dc0*/  FMUL R57, R29, 0.70710676908493041992 ;  /* 0x3f3504f31d397820 */ /* 0x000fe20000400000 */
[----:B------:R-:W-:Y:S01]  /*8dd0*/  FSEL R41, R0, 8.4834944573231041431e-05, P4 ;  /* 0x38b1e96a00297808 */ /* 0x000fe20002000000 */
[----:B------:R-:W-:Y:S01]  /*8de0*/  FFMA R26, R21, R26, R37 ;  /* 0x0000001a151a7223 */ /* 0x000fe20000000025 */
[----:B------:R-:W-:Y:S01]  /*8df0*/  FSEL R37, R14, 0.11284004896879196167, P3 ;  /* 0x3de718af0e257808 */ /* 0x000fe20001800000 */
[----:B------:R-:W-:Y:S01]  /*8e00*/  FMUL R46, R11, 0.70710676908493041992 ;  /* 0x3f3504f30b2e7820 */ /* 0x000fe20000400000 */
[----:B------:R-:W-:Y:S01]  /*8e10*/  FSEL R43, -R3, -0.00082130916416645050049, P4 ;  /* 0xba574d20032b7808 */ /* 0x000fe20002000100 */
[----:B------:R-:W-:Y:S01]  /*8e20*/  FFMA R26, R21, R26, R39 ;  /* 0x0000001a151a7223 */ /* 0x000fe20000000027 */
[----:B------:R-:W-:Y:S01]  /*8e30*/  FSEL R39, R15, -0.37612664699554443359, P3 ;  /* 0xbec093ac0f277808 */ /* 0x000fe20001800000 */
[----:B------:R-:W-:Y:S01]  /*8e40*/  FFMA R4, R90, R81, R4 ;  /* 0x000000515a047223 */ /* 0x000fe20000000004 */
[----:B------:R-:W-:Y:S01]  /*8e50*/  FSETP.GE.AND P5, PT, |R38|, 1.0029599666595458984, PT ;  /* 0x3f8060fe2600780b */ /* 0x000fe20003fa6200 */
[C---:B------:R-:W-:Y:S01]  /*8e60*/  FFMA R26, R21.reuse, R26, R37 ;  /* 0x0000001a151a7223 */ /* 0x040fe20000000025 */
[----:B------:R-:W-:Y:S01]  /*8e70*/  FSEL R37, R20, 0.12837915122509002686, P3 ;  /* 0x3e0375d314257808 */ /* 0x000fe20001800000 */
[----:B------:R-:W-:Y:S01]  /*8e80*/  FMUL R48, R4, 0.70710676908493041992 ;  /* 0x3f3504f304307820 */ /* 0x000fe20000400000 */
[----:B------:R-:W-:Y:S01]  /*8e90*/  FSEL R47, R0, 8.4834944573231041431e-05, P5 ;  /* 0x38b1e96a002f7808 */ /* 0x000fe20002800000 */
[----:B------:R-:W-:Y:S01]  /*8ea0*/  FFMA R26, R21, R26, R39 ;  /* 0x0000001a151a7223 */ /* 0x000fe20000000027 */
[----:B------:R-:W-:Y:S01]  /*8eb0*/  FSEL R49, -R3, -0.00082130916416645050049, P5 ;  /* 0xba574d2003317808 */ /* 0x000fe20002800100 */
[----:B------:R-:W-:Y:S01]  /*8ec0*/  FFMA R82, R90, R82, R5 ;  /* 0x000000525a527223 */ /* 0x000fe20000000005 */
[C---:B------:R-:W-:Y:S01]  /*8ed0*/  FSEL R45, R12.reuse, 0.0052134888246655464172, P4 ;  /* 0x3baad5ea0c2d7808 */ /* 0x040fe20002000000 */
[----:B------:R-:W-:Y:S01]  /*8ee0*/  FFMA R21, R21, R26, R37 ;  /* 0x0000001a15157223 */ /* 0x000fe20000000025 */
[----:B------:R-:W-:Y:S01]  /*8ef0*/  FSEL R51, R12, 0.0052134888246655464172, P5 ;  /* 0x3baad5ea0c337808 */ /* 0x000fe20002800000 */
[----:B------:R-:W-:Y:S01]  /*8f00*/  FFMA R83, R90, R83, R28 ;  /* 0x000000535a537223 */ /* 0x000fe2000000001c */
[----:B------:R-:W-:Y:S01]  /*8f10*/  FSEL R36, R20, 0.12837915122509002686, P5 ;  /* 0x3e0375d314247808 */ /* 0x000fe20002800000 */
[----:B------:R-:W-:Y:S01]  /*8f20*/  FFMA R21, R21, R30, R30 ;  /* 0x0000001e15157223 */ /* 0x000fe2000000001e */
[C---:B------:R-:W-:Y:S01]  /*8f30*/  FMUL R30, R55.reuse, R55 ;  /* 0x00000037371e7220 */ /* 0x040fe20000400000 */
[----:B------:R-:W-:Y:S01]  /*8f40*/  FMUL R56, R82, 0.70710676908493041992 ;  /* 0x3f3504f352387820 */ /* 0x000fe20000400000 */
[C---:B------:R-:W-:Y:S01]  /*8f50*/  FFMA R84, R90.reuse, R84, R31 ;  /* 0x000000545a547223 */ /* 0x040fe2000000001f */
[----:B------:R-:W1:Y:S01]  /*8f60*/  @P3 MUFU.EX2 R26, R21 ;  /* 0x00000015001a3308 */ /* 0x000e620000000800 */
[----:B------:R-:W-:Y:S01]  /*8f70*/  FFMA R85, R90, R85, R7 ;  /* 0x000000555a557223 */ /* 0x000fe20000000007 */
[----:B------:R-:W-:Y:S01]  /*8f80*/  FSEL R30, |R55|, R30, P4 ;  /* 0x0000001e371e7208 */ /* 0x000fe20002000200 */
[----:B------:R-:W-:Y:S01]  /*8f90*/  FMUL R5, R56, R56 ;  /* 0x0000003838057220 */ /* 0x000fe20000400000 */
[----:B------:R-:W-:Y:S01]  /*8fa0*/  FMUL R58, R84, 0.70710676908493041992 ;  /* 0x3f3504f3543a7820 */ /* 0x000fe20000400000 */
[C---:B------:R-:W-:Y:S01]  /*8fb0*/  FFMA R86, R90.reuse, R86, R35 ;  /* 0x000000565a567223 */ /* 0x040fe20000000023 */
[----:B------:R-:W-:Y:S01]  /*8fc0*/  FFMA R87, R90, R87, R6 ;  /* 0x000000575a577223 */ /* 0x000fe20000000006 */
[C---:B------:R-:W-:Y:S01]  /*8fd0*/  FFMA R43, R30.reuse, R41, R43 ;  /* 0x000000291e2b7223 */ /* 0x040fe2000000002b */
[----:B------:R-:W-:Y:S01]  /*8fe0*/  FMUL R9, R9, 0.5 ;  /* 0x3f00000009097820 */ /* 0x000fe20000400000 */
[----:B------:R-:W-:Y:S01]  /*8ff0*/  FMUL R11, R11, 0.5 ;  /* 0x3f0000000b0b7820 */ /* 0x000fe20000400000 */
[----:B------:R-:W-:Y:S01]  /*9000*/  IADD3 R33, R33, 0x6200, R24 ;  /* 0x0000620021217810 */ /* 0x000fe20007ffe018 */
[----:B------:R-:W-:Y:S01]  /*9010*/  FFMA R43, R30, R43, R45 ;  /* 0x0000002b1e2b7223 */ /* 0x000fe2000000002d */
[----:B------:R-:W-:Y:S01]  /*9020*/  FSEL R45, -R13, -0.026868773624300956726, P4 ;  /* 0xbcdc1be70d2d7808 */ /* 0x000fe20002000100 */
[----:B------:R-:W-:Y:S05]  /*9030*/  WARPSYNC.ALL ;  /* 0x0000000000007948 */ /* 0x000fea0003800000 */
[----:B-1----:R-:W-:Y:S01]  /*9040*/  @P3 FADD R26, -R26, 1 ;  /* 0x3f8000001a1a3421 */ /* 0x002fe20000000100 */
[----:B------:R-:W-:Y:S01]  /*9050*/  FFMA R43, R30, R43, R45 ;  /* 0x0000002b1e2b7223 */ /* 0x000fe2000000002d */
[----:B------:R-:W-:Y:S01]  /*9060*/  FSEL R45, R15, -0.37612664699554443359, P4 ;  /* 0xbec093ac0f2d7808 */ /* 0x000fe20002000000 */
[----:B------:R-:W-:Y:S02]  /*9070*/  BSSY B0, `(.L_x_84) ;  /* 0x000017b000007945 */ /* 0x000fe40003800000 */
[----:B------:R-:W-:Y:S01]  /*9080*/  @P3 LOP3.LUT R21, R26, 0x80000000, R32, 0xb8, !PT ;  /* 0x800000001a153812 */ /* 0x000fe200078eb820 */
[C---:B------:R-:W-:Y:S01]  /*9090*/  FMUL R26, R53.reuse, R53 ;  /* 0x00000035351a7220 */ /* 0x040fe20000400000 */
[----:B------:R-:W-:Y:S01]  /*90a0*/  FSETP.GE.AND P3, PT, |R53|, 1.0029599666595458984, PT ;  /* 0x3f8060fe3500780b */ /* 0x000fe20003f66200 */
[----:B------:R-:W-:-:S02]  /*90b0*/  FMUL R32, R38, R38 ;  /* 0x0000002626207220 */ /* 0x000fc40000400000 */
[----:B------:R-:W-:Y:S01]  /*90c0*/  FADD R21, R21, 1 ;  /* 0x3f80000015157421 */ /* 0x000fe20000000000 */
[----:B------:R-:W-:Y:S02]  /*90d0*/  FSEL R26, |R53|, R26, P3 ;  /* 0x0000001a351a7208 */ /* 0x000fe40001800200 */
[----:B------:R-:W-:Y:S02]  /*90e0*/  FSEL R37, R0, 8.4834944573231041431e-05, P3 ;  /* 0x38b1e96a00257808 */ /* 0x000fe40001800000 */
[----:B------:R-:W-:Y:S02]  /*90f0*/  FSEL R39, -R3, -0.00082130916416645050049, P3 ;  /* 0xba574d2003277808 */ /* 0x000fe40001800100 */
[----:B------:R-:W-:Y:S02]  /*9100*/  FSEL R32, |R38|, R32, P5 ;  /* 0x0000002026207208 */ /* 0x000fe40002800200 */
[C---:B------:R-:W-:Y:S01]  /*9110*/  FSEL R41, -R13.reuse, -0.026868773624300956726, P3 ;  /* 0xbcdc1be70d297808 */ /* 0x040fe20001800100 */
[----:B------:R-:W-:Y:S01]  /*9120*/  FFMA R37, R26, R37, R39 ;  /* 0x000000251a257223 */ /* 0x000fe20000000027 */
[----:B------:R-:W-:Y:S01]  /*9130*/  FSEL R39, R12, 0.0052134888246655464172, P3 ;  /* 0x3baad5ea0c277808 */ /* 0x000fe20001800000 */
[----:B------:R-:W-:Y:S01]  /*9140*/  FFMA R47, R32, R47, R49 ;  /* 0x0000002f202f7223 */ /* 0x000fe20000000031 */
[----:B------:R-:W-:-:S03]  /*9150*/  FSEL R49, -R13, -0.026868773624300956726, P5 ;  /* 0xbcdc1be70d317808 */ /* 0x000fc60002800100 */
[----:B------:R-:W-:Y:S01]  /*9160*/  FFMA R37, R26, R37, R39 ;  /* 0x000000251a257223 */ /* 0x000fe20000000027 */
[----:B------:R-:W-:Y:S01]  /*9170*/  FSEL R39, R14, 0.11284004896879196167, P3 ;  /* 0x3de718af0e277808 */ /* 0x000fe20001800000 */
[----:B------:R-:W-:Y:S01]  /*9180*/  FFMA R51, R32, R47, R51 ;  /* 0x0000002f20337223 */ /* 0x000fe20000000033 */
[----:B------:R-:W-:Y:S01]  /*9190*/  FSEL R47, R14, 0.11284004896879196167, P4 ;  /* 0x3de718af0e2f7808 */ /* 0x000fe20002000000 */
[----:B------:R-:W-:Y:S01]  /*91a0*/  FFMA R37, R26, R37, R41 ;  /* 0x000000251a257223 */ /* 0x000fe20000000029 */
[----:B------:R-:W-:Y:S01]  /*91b0*/  FSEL R41, R15, -0.37612664699554443359, P3 ;  /* 0xbec093ac0f297808 */ /* 0x000fe20001800000 */
[----:B------:R-:W-:Y:S02]  /*91c0*/  FFMA R49, R32, R51, R49 ;  /* 0x0000003320317223 */ /* 0x000fe40000000031 */
[----:B------:R-:W-:Y:S01]  /*91d0*/  FFMA R37, R26, R37, R39 ;  /* 0x000000251a257223 */ /* 0x000fe20000000027 */
[----:B------:R-:W-:Y:S01]  /*91e0*/  FSEL R39, R20, 0.12837915122509002686, P3 ;  /* 0x3e0375d314277808 */ /* 0x000fe20001800000 */
[----:B------:R-:W-:Y:S01]  /*91f0*/  FFMA R43, R30, R43, R47 ;  /* 0x0000002b1e2b7223 */ /* 0x000fe2000000002f */
[----:B------:R-:W-:Y:S01]  /*9200*/  FSEL R47, R14, 0.11284004896879196167, P5 ;  /* 0x3de718af0e2f7808 */ /* 0x000fe20002800000 */
[----:B------:R-:W-:Y:S01]  /*9210*/  FFMA R37, R26, R37, R41 ;  /* 0x000000251a257223 */ /* 0x000fe20000000029 */
[----:B------:R-:W-:Y:S01]  /*9220*/  FSEL R41, -|R53|, R53, P3 ;  /* 0x0000003535297208 */ /* 0x000fe20001800300 */
[----:B------:R-:W-:-:S02]  /*9230*/  FFMA R43, R30, R43, R45 ;  /* 0x0000002b1e2b7223 */ /* 0x000fc4000000002d */
[----:B------:R-:W-:Y:S01]  /*9240*/  FFMA R26, R26, R37, R39 ;  /* 0x000000251a1a7223 */ /* 0x000fe20000000027 */
[----:B------:R-:W-:Y:S01]  /*9250*/  FSEL R37, R20, 0.12837915122509002686, P4 ;  /* 0x3e0375d314257808 */ /* 0x000fe20002000000 */
[----:B------:R-:W-:Y:S01]  /*9260*/  FFMA R47, R32, R49, R47 ;  /* 0x00000031202f7223 */ /* 0x000fe2000000002f */
[----:B------:R-:W-:Y:S01]  /*9270*/  FSEL R39, R15, -0.37612664699554443359, P5 ;  /* 0xbec093ac0f277808 */ /* 0x000fe20002800000 */
[----:B------:R-:W-:Y:S02]  /*9280*/  FFMA R26, R26, R41, R41 ;  /* 0x000000291a1a7223 */ /* 0x000fe40000000029 */
[----:B------:R-:W-:Y:S01]  /*9290*/  FFMA R30, R30, R43, R37 ;  /* 0x0000002b1e1e7223 */ /* 0x000fe20000000025 */
[----:B------:R-:W-:Y:S01]  /*92a0*/  FSEL R37, -|R55|, R55, P4 ;  /* 0x0000003737257208 */ /* 0x000fe20002000300 */
[----:B------:R-:W-:Y:S01]  /*92b0*/  FFMA R39, R32, R47, R39 ;  /* 0x0000002f20277223 */ /* 0x000fe20000000027 */
[----:B------:R-:W1:Y:S03]  /*92c0*/  @P3 MUFU.EX2 R34, R26 ;  /* 0x0000001a00223308 */ /* 0x000e660000000800 */
[----:B------:R-:W-:Y:S01]  /*92d0*/  FFMA R30, R30, R37, R37 ;  /* 0x000000251e1e7223 */ /* 0x000fe20000000025 */
[----:B------:R-:W-:Y:S01]  /*92e0*/  FSEL R37, -|R38|, R38, P5 ;  /* 0x0000002626257208 */ /* 0x000fe20002800300 */
[----:B------:R-:W-:-:S03]  /*92f0*/  FFMA R32, R32, R39, R36 ;  /* 0x0000002720207223 */ /* 0x000fc60000000024 */
[----:B------:R-:W2:Y:S01]  /*9300*/  @P4 MUFU.EX2 R36, R30 ;  /* 0x0000001e00244308 */ /* 0x000ea20000000800 */
[----:B------:R-:W-:-:S07]  /*9310*/  FFMA R32, R32, R37, R37 ;  /* 0x0000002520207223 */ /* 0x000fce0000000025 */
[----:B------:R-:W3:Y:S01]  /*9320*/  @P5 MUFU.EX2 R37, R32 ;  /* 0x0000002000255308 */ /* 0x000ee20000000800 */
[----:B-1----:R-:W-:-:S05]  /*9330*/  @P3 FADD R34, -R34, 1 ;  /* 0x3f80000022223421 */ /* 0x002fca0000000100 */
[----:B------:R-:W-:Y:S01]  /*9340*/  @P3 LOP3.LUT R26, R34, 0x80000000, R53, 0xb8, !PT ;  /* 0x80000000221a3812 */ /* 0x000fe200078eb835 */
[C---:B------:R-:W-:Y:S01]  /*9350*/  FMUL R53, R27.reuse, 0.70710676908493041992 ;  /* 0x3f3504f31b357820 */ /* 0x040fe20000400000 */
[----:B------:R-:W-:Y:S01]  /*9360*/  FMUL R27, R27, 0.5 ;  /* 0x3f0000001b1b7820 */ /* 0x000fe20000400000 */
[----:B--2---:R-:W-:Y:S02]  /*9370*/  @P4 FADD R36, -R36, 1 ;  /* 0x3f80000024244421 */ /* 0x004fe40000000100 */
[C---:B------:R-:W-:Y:S01]  /*9380*/  FMUL R34, R53.reuse, R53 ;  /* 0x0000003535227220 */ /* 0x040fe20000400000 */
[----:B------:R-:W-:Y:S01]  /*9390*/  FSETP.GE.AND P3, PT, |R53|, 1.0029599666595458984, PT ;  /* 0x3f8060fe3500780b */ /* 0x000fe20003f66200 */
[----:B------:R-:W-:Y:S01]  /*93a0*/  FADD R26, R26, 1 ;  /* 0x3f8000001a1a7421 */ /* 0x000fe20000000000 */
[----:B------:R-:W-:Y:S01]  /*93b0*/  @P4 LOP3.LUT R30, R36, 0x80000000, R55, 0xb8, !PT ;  /* 0x80000000241e4812 */ /* 0x000fe200078eb837 */
[C---:B------:R-:W-:Y:S01]  /*93c0*/  FMUL R36, R44.reuse, R44 ;  /* 0x0000002c2c247220 */ /* 0x040fe20000400000 */
[----:B------:R-:W-:Y:S01]  /*93d0*/  FSETP.GE.AND P4, PT, |R44|, 1.0029599666595458984, PT ;  /* 0x3f8060fe2c00780b */ /* 0x000fe20003f86200 */
[----:B---3--:R-:W-:Y:S01]  /*93e0*/  @P5 FADD R37, -R37, 1 ;  /* 0x3f80000025255421 */ /* 0x008fe20000000100 */
[----:B------:R-:W-:Y:S01]  /*93f0*/  FSEL R34, |R53|, R34, P3 ;  /* 0x0000002235227208 */ /* 0x000fe20001800200 */
[----:B------:R-:W-:Y:S01]  /*9400*/  FMUL R55, R25, 0.70710676908493041992 ;  /* 0x3f3504f319377820 */ /* 0x000fe20000400000 */
[----:B------:R-:W-:Y:S01]  /*9410*/  FSEL R39, -R3, -0.00082130916416645050049, P3 ;  /* 0xba574d2003277808 */ /* 0x000fe20001800100 */
[----:B------:R-:W-:Y:S01]  /*9420*/  FADD R30, R30, 1 ;  /* 0x3f8000001e1e7421 */ /* 0x000fe20000000000 */
[----:B------:R-:W-:Y:S01]  /*9430*/  @P5 LOP3.LUT R32, R37, 0x80000000, R38, 0xb8, !PT ;  /* 0x8000000025205812 */ /* 0x000fe200078eb826 */
[----:B------:R-:W-:Y:S01]  /*9440*/  FMUL R38, R55, R55 ;  /* 0x0000003737267220 */ /* 0x000fe20000400000 */
[----:B------:R-:W-:Y:S01]  /*9450*/  FSEL R37, R0, 8.4834944573231041431e-05, P3 ;  /* 0x38b1e96a00257808 */ /* 0x000fe20001800000 */
[----:B------:R-:W-:Y:S01]  /*9460*/  FMUL R9, R26, R9 ;  /* 0x000000091a097220 */ /* 0x000fe20000400000 */
[----:B------:R-:W-:Y:S01]  /*9470*/  FSEL R36, |R44|, R36, P4 ;  /* 0x000000242c247208 */ /* 0x000fe20002000200 */
[----:B------:R-:W-:Y:S01]  /*9480*/  FADD R32, R32, 1 ;  /* 0x3f80000020207421 */ /* 0x000fe20000000000 */
[----:B------:R-:W-:Y:S01]  /*9490*/  FSEL R41, R0, 8.4834944573231041431e-05, P4 ;  /* 0x38b1e96a00297808 */ /* 0x000fe20002000000 */
[----:B------:R-:W-:Y:S01]  /*94a0*/  FFMA R37, R34, R37, R39 ;  /* 0x0000002522257223 */ /* 0x000fe20000000027 */
[----:B------:R-:W-:-:S02]  /*94b0*/  FSEL R43, -R3, -0.00082130916416645050049, P4 ;  /* 0xba574d20032b7808 */ /* 0x000fc40002000100 */
[C---:B------:R-:W-:Y:S02]  /*94c0*/  FSETP.GE.AND P5, PT, |R55|.reuse, 1.0029599666595458984, PT ;  /* 0x3f8060fe3700780b */ /* 0x040fe40003fa6200 */
[----:B------:R-:W-:Y:S01]  /*94d0*/  FSEL R39, R12, 0.0052134888246655464172, P3 ;  /* 0x3baad5ea0c277808 */ /* 0x000fe20001800000 */
[----:B------:R-:W-:Y:S01]  /*94e0*/  FFMA R43, R36, R41, R43 ;  /* 0x00000029242b7223 */ /* 0x000fe2000000002b */
[----:B------:R-:W-:Y:S02]  /*94f0*/  FSEL R40, |R55|, R38, P5 ;  /* 0x0000002637287208 */ /* 0x000fe40002800200 */
[----:B------:R-:W-:Y:S01]  /*9500*/  FSEL R47, R0, 8.4834944573231041431e-05, P5 ;  /* 0x38b1e96a002f7808 */ /* 0x000fe20002800000 */
[----:B------:R-:W-:Y:S01]  /*9510*/  FFMA R37, R34, R37, R39 ;  /* 0x0000002522257223 */ /* 0x000fe20000000027 */
[----:B------:R-:W-:Y:S02]  /*9520*/  FSEL R49, -R3, -0.00082130916416645050049, P5 ;  /* 0xba574d2003317808 */ /* 0x000fe40002800100 */
[----:B------:R-:W-:-:S02]  /*9530*/  FSEL R45, R12, 0.0052134888246655464172, P4 ;  /* 0x3baad5ea0c2d7808 */ /* 0x000fc40002000000 */
[C---:B------:R-:W-:Y:S01]  /*9540*/  FSEL R41, -R13.reuse, -0.026868773624300956726, P3 ;  /* 0xbcdc1be70d297808 */ /* 0x040fe20001800100 */
[----:B------:R-:W-:Y:S01]  /*9550*/  FFMA R47, R40, R47, R49 ;  /* 0x0000002f282f7223 */ /* 0x000fe20000000031 */
[----:B------:R-:W-:Y:S01]  /*9560*/  FSEL R51, R12, 0.0052134888246655464172, P5 ;  /* 0x3baad5ea0c337808 */ /* 0x000fe20002800000 */
[----:B------:R-:W-:Y:S01]  /*9570*/  FFMA R43, R36, R43, R45 ;  /* 0x0000002b242b7223 */ /* 0x000fe2000000002d */
[----:B------:R-:W-:Y:S01]  /*9580*/  FSEL R39, R14, 0.11284004896879196167, P3 ;  /* 0x3de718af0e277808 */ /* 0x000fe20001800000 */
        /* <DEDUP_REMOVED lines=21> */
[----:B------:R-:W-:Y:S01]  /*96e0*/  FSEL R37, -|R44|, R44, P4 ;  /* 0x0000002c2c257208 */ /* 0x000fe20002000300 */
[----:B------:R-:W-:Y:S01]  /*96f0*/  FFMA R39, R40, R47, R39 ;  /* 0x0000002f28277223 */ /* 0x000fe20000000027 */
[----:B------:R-:W-:Y:S01]  /*9700*/  FSEL R42, R20, 0.12837915122509002686, P5 ;  /* 0x3e0375d3142a7808 */ /* 0x000fe20002800000 */
[----:B------:R-:W-:-:S02]  /*9710*/  FFMA R34, R34, R41, R41 ;  /* 0x0000002922227223 */ /* 0x000fc40000000029 */
[----:B------:R-:W-:Y:S01]  /*9720*/  FFMA R36, R36, R37, R37 ;  /* 0x0000002524247223 */ /* 0x000fe20000000025 */
[----:B------:R-:W-:Y:S01]  /*9730*/  FSEL R37, -|R55|, R55, P5 ;  /* 0x0000003737257208 */ /* 0x000fe20002800300 */
[----:B------:R-:W-:Y:S01]  /*9740*/  FFMA R42, R40, R39, R42 ;  /* 0x00000027282a7223 */ /* 0x000fe2000000002a */
[----:B------:R-:W1:Y:S03]  /*9750*/  @P3 MUFU.EX2 R38, R34 ;  /* 0x0000002200263308 */ /* 0x000e660000000800 */
[----:B------:R-:W-:-:S05]  /*9760*/  FFMA R37, R42, R37, R37 ;  /* 0x000000252a257223 */ /* 0x000fca0000000025 */
[----:B------:R-:W2:Y:S08]  /*9770*/  @P5 MUFU.EX2 R40, R37 ;  /* 0x0000002500285308 */ /* 0x000eb00000000800 */
[----:B------:R-:W3:Y:S01]  /*9780*/  @P4 MUFU.EX2 R39, R36 ;  /* 0x0000002400274308 */ /* 0x000ee20000000800 */
[----:B-1----:R-:W-:-:S05]  /*9790*/  @P3 FADD R38, -R38, 1 ;  /* 0x3f80000026263421 */ /* 0x002fca0000000100 */
[----:B------:R-:W-:Y:S01]  /*97a0*/  @P3 LOP3.LUT R34, R38, 0x80000000, R53, 0xb8, !PT ;  /* 0x8000000026223812 */ /* 0x000fe200078eb835 */
[C---:B------:R-:W-:Y:S01]  /*97b0*/  FMUL R38, R57.reuse, R57 ;  /* 0x0000003939267220 */ /* 0x040fe20000400000 */
[C---:B------:R-:W-:Y:S01]  /*97c0*/  FSETP.GE.AND P3, PT, |R57|.reuse, 1.0029599666595458984, PT ;  /* 0x3f8060fe3900780b */ /* 0x040fe20003f66200 */
[----:B--2---:R-:W-:Y:S02]  /*97d0*/  @P5 FADD R40, -R40, 1 ;  /* 0x3f80000028285421 */ /* 0x004fe40000000100 */
[----:B------:R-:W-:Y:S01]  /*97e0*/  FADD R34, R34, 1 ;  /* 0x3f80000022227421 */ /* 0x000fe20000000000 */
[----:B------:R-:W-:Y:S02]  /*97f0*/  FSEL R38, |R57|, R38, P3 ;  /* 0x0000002639267208 */ /* 0x000fe40001800200 */
[----:B------:R-:W-:Y:S01]  /*9800*/  @P5 LOP3.LUT R37, R40, 0x80000000, R55, 0xb8, !PT ;  /* 0x8000000028255812 */ /* 0x000fe200078eb837 */
[----:B------:R-:W-:Y:S01]  /*9810*/  FMUL R40, R46, R46 ;  /* 0x0000002e2e287220 */ /* 0x000fe20000400000 */
[----:B------:R-:W-:Y:S01]  /*9820*/  FSEL R41, -R3, -0.00082130916416645050049, P3 ;  /* 0xba574d2003297808 */ /* 0x000fe20001800100 */
[----:B---3--:R-:W-:Y:S01]  /*9830*/  @P4 FADD R39, -R39, 1 ;  /* 0x3f80000027274421 */ /* 0x008fe20000000100 */
[----:B------:R-:W-:Y:S01]  /*9840*/  FSETP.GE.AND P5, PT, |R48|, 1.0029599666595458984, PT ;  /* 0x3f8060fe3000780b */ /* 0x000fe20003fa6200 */
[----:B------:R-:W-:-:S03]  /*9850*/  FADD R37, R37, 1 ;  /* 0x3f80000025257421 */ /* 0x000fc60000000000 */
[----:B------:R-:W-:Y:S01]  /*9860*/  @P4 LOP3.LUT R36, R39, 0x80000000, R44, 0xb8, !PT ;  /* 0x8000000027244812 */ /* 0x000fe200078eb82c */
[----:B------:R-:W-:Y:S01]  /*9870*/  FMUL R44, R48, R48 ;  /* 0x00000030302c7220 */ /* 0x000fe20000400000 */
[----:B------:R-:W-:Y:S02]  /*9880*/  FSETP.GE.AND P4, PT, |R46|, 1.0029599666595458984, PT ;  /* 0x3f8060fe2e00780b */ /* 0x000fe40003f86200 */
[----:B------:R-:W-:Y:S01]  /*9890*/  FSEL R39, R0, 8.4834944573231041431e-05, P3 ;  /* 0x38b1e96a00277808 */ /* 0x000fe20001800000 */
[----:B------:R-:W-:Y:S01]  /*98a0*/  FADD R36, R36, 1 ;  /* 0x3f80000024247421 */ /* 0x000fe20000000000 */
[----:B------:R-:W-:Y:S02]  /*98b0*/  FSEL R42, |R46|, R40, P4 ;  /* 0x000000282e2a7208 */ /* 0x000fe40002000200 */
[----:B------:R-:W-:Y:S01]  /*98c0*/  FSEL R43, R0, 8.4834944573231041431e-05, P4 ;  /* 0x38b1e96a002b7808 */ /* 0x000fe20002000000 */
[----:B------:R-:W-:Y:S01]  /*98d0*/  FFMA R39, R38, R39, R41 ;  /* 0x0000002726277223 */ /* 0x000fe20000000029 */
[----:B------:R-:W-:-:S02]  /*98e0*/  FSEL R45, -R3, -0.00082130916416645050049, P4 ;  /* 0xba574d20032d7808 */ /* 0x000fc40002000100 */
[----:B------:R-:W-:Y:S02]  /*98f0*/  FSEL R41, R12, 0.0052134888246655464172, P3 ;  /* 0x3baad5ea0c297808 */ /* 0x000fe40001800000 */
[----:B------:R-:W-:Y:S01]  /*9900*/  FSEL R44, |R48|, R44, P5 ;  /* 0x0000002c302c7208 */ /* 0x000fe20002800200 */
[----:B------:R-:W-:Y:S01]  /*9910*/  FFMA R45, R42, R43, R45 ;  /* 0x0000002b2a2d7223 */ /* 0x000fe2000000002d */
[----:B------:R-:W-:Y:S01]  /*9920*/  FSEL R49, R0, 8.4834944573231041431e-05, P5 ;  /* 0x38b1e96a00317808 */ /* 0x000fe20002800000 */
[----:B------:R-:W-:Y:S01]  /*9930*/  FFMA R39, R38, R39, R41 ;  /* 0x0000002726277223 */ /* 0x000fe20000000029 */
[----:B------:R-:W-:Y:S02]  /*9940*/  FSEL R51, -R3, -0.00082130916416645050049, P5 ;  /* 0xba574d2003337808 */ /* 0x000fe40002800100 */
[----:B------:R-:W-:Y:S02]  /*9950*/  FSEL R47, R12, 0.0052134888246655464172, P4 ;  /* 0x3baad5ea0c2f7808 */ /* 0x000fe40002000000 */
        /* <DEDUP_REMOVED lines=20> */
[----:B------:R-:W-:Y:S01]  /*9aa0*/  FSEL R40, -|R57|, R57, P3 ;  /* 0x0000003939287208 */ /* 0x000fe20001800300 */
        /* <DEDUP_REMOVED lines=8> */
[----:B------:R-:W-:Y:S01]  /*9b30*/  FFMA R45, R44, R47, R45 ;  /* 0x0000002f2c2d7223 */ /* 0x000fe2000000002d */
[----:B------:R-:W1:Y:S01]  /*9b40*/  @P3 MUFU.EX2 R38, R39 ;  /* 0x0000002700263308 */ /* 0x000e620000000800 */
[----:B------:R-:W-:Y:S01]  /*9b50*/  FFMA R40, R41, R40, R40 ;  /* 0x0000002829287223 */ /* 0x000fe20000000028 */
[----:B------:R-:W-:Y:S01]  /*9b60*/  FSEL R43, -|R48|, R48, P5 ;  /* 0x00000030302b7208 */ /* 0x000fe20002800300 */
[----:B------:R-:W-:Y:S01]  /*9b70*/  FFMA R42, R44, R45, R42 ;  /* 0x0000002d2c2a7223 */ /* 0x000fe2000000002a */
[----:B------:R-:W-:-:S03]  /*9b80*/  FMUL R45, R83, 0.70710676908493041992 ;  /* 0x3f3504f3532d7820 */ /* 0x000fc60000400000 */
[----:B------:R-:W-:Y:S01]  /*9b90*/  FFMA R42, R42, R43, R43 ;  /* 0x0000002b2a2a7223 */ /* 0x000fe2000000002b */
[----:B------:R-:W2:Y:S01]  /*9ba0*/  @P4 MUFU.EX2 R41, R40 ;  /* 0x0000002800294308 */ /* 0x000ea20000000800 */
[----:B------:R-:W-:-:S07]  /*9bb0*/  FMUL R31, R45, R45 ;  /* 0x0000002d2d1f7220 */ /* 0x000fce0000400000 */
[----:B------:R-:W3:Y:S01]  /*9bc0*/  @P5 MUFU.EX2 R43, R42 ;  /* 0x0000002a002b5308 */ /* 0x000ee20000000800 */
[----:B-1----:R-:W-:-:S05]  /*9bd0*/  @P3 FADD R38, -R38, 1 ;  /* 0x3f80000026263421 */ /* 0x002fca0000000100 */
[----:B------:R-:W-:Y:S02]  /*9be0*/  @P3 LOP3.LUT R39, R38, 0x80000000, R57, 0xb8, !PT ;  /* 0x8000000026273812 */ /* 0x000fe400078eb839 */
[C---:B------:R-:W-:Y:S01]  /*9bf0*/  FSETP.GE.AND P3, PT, |R56|.reuse, 1.0029599666595458984, PT ;  /* 0x3f8060fe3800780b */ /* 0x040fe20003f66200 */
[----:B--2---:R-:W-:Y:S02]  /*9c00*/  @P4 FADD R41, -R41, 1 ;  /* 0x3f80000029294421 */ /* 0x004fe40000000100 */
[----:B------:R-:W-:Y:S01]  /*9c10*/  FADD R39, R39, 1 ;  /* 0x3f80000027277421 */ /* 0x000fe20000000000 */
[----:B------:R-:W-:Y:S02]  /*9c20*/  FSEL R5, |R56|, R5, P3 ;  /* 0x0000000538057208 */ /* 0x000fe40001800200 */
[----:B------:R-:W-:Y:S02]  /*9c30*/  @P4 LOP3.LUT R40, R41, 0x80000000, R46, 0xb8, !PT ;  /* 0x8000000029284812 */ /* 0x000fe400078eb82e */
[----:B------:R-:W-:Y:S01]  /*9c40*/  FSETP.GE.AND P4, PT, |R45|, 1.0029599666595458984, PT ;  /* 0x3f8060fe2d00780b */ /* 0x000fe20003f86200 */
[----:B---3--:R-:W-:Y:S01]  /*9c50*/  @P5 FADD R43, -R43, 1 ;  /* 0x3f8000002b2b5421 */ /* 0x008fe20000000100 */
[----:B------:R-:W-:Y:S01]  /*9c60*/  FSEL R28, R0, 8.4834944573231041431e-05, P3 ;  /* 0x38b1e96a001c7808 */ /* 0x000fe20001800000 */
[----:B------:R-:W-:Y:S01]  /*9c70*/  FADD R40, R40, 1 ;  /* 0x3f80000028287421 */ /* 0x000fe20000000000 */
[----:B------:R-:W-:-:S02]  /*9c80*/  FSEL R38, -R3, -0.00082130916416645050049, P3 ;  /* 0xba574d2003267808 */ /* 0x000fc40001800100 */
[----:B------:R-:W-:Y:S01]  /*9c90*/  @P5 LOP3.LUT R42, R43, 0x80000000, R48, 0xb8, !PT ;  /* 0x800000002b2a5812 */ /* 0x000fe200078eb830 */
[----:B------:R-:W-:Y:S01]  /*9ca0*/  FMUL R43, R58, R58 ;  /* 0x0000003a3a2b7220 */ /* 0x000fe20000400000 */
[----:B------:R-:W-:Y:S01]  /*9cb0*/  FSEL R41, |R45|, R31, P4 ;  /* 0x0000001f2d297208 */ /* 0x000fe20002000200 */
[----:B------:R-:W-:Y:S01]  /*9cc0*/  FFMA R28, R5, R28, R38 ;  /* 0x0000001c051c7223 */ /* 0x000fe20000000026 */
[----:B------:R-:W-:Y:S01]  /*9cd0*/  FSEL R44, R0, 8.4834944573231041431e-05, P4 ;  /* 0x38b1e96a002c7808 */ /* 0x000fe20002000000 */
[----:B------:R-:W-:Y:S01]  /*9ce0*/  FADD R42, R42, 1 ;  /* 0x3f8000002a2a7421 */ /* 0x000fe20000000000 */
[----:B------:R-:W-:Y:S01]  /*9cf0*/  FSEL R46, -R3, -0.00082130916416645050049, P4 ;  /* 0xba574d20032e7808 */ /* 0x000fe20002000100 */
[----:B------:R-:W-:Y:S01]  /*9d00*/  FMUL R40, R40, R11 ;  /* 0x0000000b28287220 */ /* 0x000fe20000400000 */
[----:B------:R-:W-:Y:S02]  /*9d10*/  FSETP.GE.AND P5, PT, |R58|, 1.0029599666595458984, PT ;  /* 0x3f8060fe3a00780b */ /* 0x000fe40003fa6200 */
[----:B------:R-:W-:Y:S01]  /*9d20*/  FSEL R38, R12, 0.0052134888246655464172, P3 ;  /* 0x3baad5ea0c267808 */ /* 0x000fe20001800000 */
[----:B------:R-:W-:Y:S01]  /*9d30*/  FFMA R46, R41, R44, R46 ;  /* 0x0000002c292e7223 */ /* 0x000fe2000000002e */
[----:B------:R-:W-:-:S02]  /*9d40*/  FSEL R43, |R58|, R43, P5 ;  /* 0x0000002b3a2b7208 */ /* 0x000fc40002800200 */
        /* <DEDUP_REMOVED lines=36> */
[----:B------:R-:W1:Y:S01]  /*9f90*/  @P3 MUFU.EX2 R5, R28 ;  /* 0x0000001c00053308 */ /* 0x000e620000000800 */
[----:B------:R-:W-:Y:S01]  /*9fa0*/  FFMA R41, R43, R46, R41 ;  /* 0x0000002e2b297223 */ /* 0x000fe20000000029 */
[----:B------:R-:W-:Y:S01]  /*9fb0*/  FMUL R52, R86, 0.70710676908493041992 ;  /* 0x3f3504f356347820 */ /* 0x000fe20000400000 */
[----:B------:R-:W-:-:S02]  /*9fc0*/  FMUL R54, R87, 0.70710676908493041992 ;  /* 0x3f3504f357367820 */ /* 0x000fc40000400000 */
[----:B------:R-:W-:Y:S01]  /*9fd0*/  FFMA R41, R41, R44, R44 ;  /* 0x0000002c29297223 */ /* 0x000fe2000000002c */
[----:B------:R-:W-:Y:S02]  /*9fe0*/  FMUL R7, R52, R52 ;  /* 0x0000003434077220 */ /* 0x000fe40000400000 */
[----:B------:R-:W2:Y:S08]  /*9ff0*/  @P4 MUFU.EX2 R38, R31 ;  /* 0x0000001f00264308 */ /* 0x000eb00000000800 */
[----:B------:R-:W3:Y:S01]  /*a000*/  @P5 MUFU.EX2 R43, R41 ;  /* 0x00000029002b5308 */ /* 0x000ee20000000800 */
[----:B-1----:R-:W-:-:S05]  /*a010*/  @P3 FADD R5, -R5, 1 ;  /* 0x3f80000005053421 */ /* 0x002fca0000000100 */
[----:B------:R-:W-:Y:S01]  /*a020*/  @P3 LOP3.LUT R28, R5, 0x80000000, R56, 0xb8, !PT ;  /* 0x80000000051c3812 */ /* 0x000fe200078eb838 */
[----:B--2---:R-:W-:-:S04]  /*a030*/  @P4 FADD R38, -R38, 1 ;  /* 0x3f80000026264421 */ /* 0x004fc80000000100 */
[----:B------:R-:W-:Y:S01]  /*a040*/  FADD R28, R28, 1 ;  /* 0x3f8000001c1c7421 */ /* 0x000fe20000000000 */
[----:B------:R-:W-:Y:S01]  /*a050*/  @P4 LOP3.LUT R31, R38, 0x80000000, R45, 0xb8, !PT ;  /* 0x80000000261f4812 */ /* 0x000fe200078eb82d */
[----:B------:R-:W-:Y:S01]  /*a060*/  FMUL R45, R85, 0.70710676908493041992 ;  /* 0x3f3504f3552d7820 */ /* 0x000fe20000400000 */
[----:B------:R-:W-:Y:S01]  /*a070*/  FSETP.GE.AND P4, PT, |R52|, 1.0029599666595458984, PT ;  /* 0x3f8060fe3400780b */ /* 0x000fe20003f86200 */
[----:B---3--:R-:W-:Y:S02]  /*a080*/  @P5 FADD R43, -R43, 1 ;  /* 0x3f8000002b2b5421 */ /* 0x008fe40000000100 */
[C---:B------:R-:W-:Y:S01]  /*a090*/  FMUL R5, R45.reuse, R45 ;  /* 0x0000002d2d057220 */ /* 0x040fe20000400000 */
[----:B------:R-:W-:Y:S01]  /*a0a0*/  FSETP.GE.AND P3, PT, |R45|, 1.0029599666595458984, PT ;  /* 0x3f8060fe2d00780b */ /* 0x000fe20003f66200 */
[----:B------:R-:W-:Y:S01]  /*a0b0*/  FADD R31, R31, 1 ;  /* 0x3f8000001f1f7421 */ /* 0x000fe20000000000 */
[----:B------:R-:W-:Y:S01]  /*a0c0*/  @P5 LOP3.LUT R41, R43, 0x80000000, R58, 0xb8, !PT ;  /* 0x800000002b295812 */ /* 0x000fe200078eb83a */
[C---:B------:R-:W-:Y:S01]  /*a0d0*/  FMUL R43, R54.reuse, R54 ;  /* 0x00000036362b7220 */ /* 0x040fe20000400000 */
[----:B------:R-:W-:-:S02]  /*a0e0*/  FSETP.GE.AND P5, PT, |R54|, 1.0029599666595458984, PT ;  /* 0x3f8060fe3600780b */ /* 0x000fc40003fa6200 */
[----:B------:R-:W-:Y:S01]  /*a0f0*/  FSEL R5, |R45|, R5, P3 ;  /* 0x000000052d057208 */ /* 0x000fe20001800200 */
[----:B------:R-:W-:Y:S01]  /*a100*/  FADD R41, R41, 1 ;  /* 0x3f80000029297421 */ /* 0x000fe20000000000 */
[----:B------:R-:W-:Y:S02]  /*a110*/  FSEL R6, R0, 8.4834944573231041431e-05, P3 ;  /* 0x38b1e96a00067808 */ /* 0x000fe40001800000 */
[----:B------:R-:W-:Y:S02]  /*a120*/  FSEL R38, -R3, -0.00082130916416645050049, P3 ;  /* 0xba574d2003267808 */ /* 0x000fe40001800100 */
[----:B------:R-:W-:Y:S02]  /*a130*/  FSEL R35, |R52|, R7, P4 ;  /* 0x0000000734237208 */ /* 0x000fe40002000200 */
[----:B------:R-:W-:Y:S01]  /*a140*/  FSEL R44, R0, 8.4834944573231041431e-05, P4 ;  /* 0x38b1e96a002c7808 */ /* 0x000fe20002000000 */
[----:B------:R-:W-:Y:S01]  /*a150*/  FFMA R6, R5, R6, R38 ;  /* 0x0000000605067223 */ /* 0x000fe20000000026 */
[----:B------:R-:W-:-:S02]  /*a160*/  FSEL R46, -R3, -0.00082130916416645050049, P4 ;  /* 0xba574d20032e7808 */ /* 0x000fc40002000100 */
[----:B------:R-:W-:Y:S02]  /*a170*/  FSEL R48, R0, 8.4834944573231041431e-05, P5 ;  /* 0x38b1e96a00307808 */ /* 0x000fe40002800000 */
[C---:B------:R-:W-:Y:S01]  /*a180*/  FSEL R0, R12.reuse, 0.0052134888246655464172, P3 ;  /* 0x3baad5ea0c007808 */ /* 0x040fe20001800000 */
[----:B------:R-:W-:Y:S01]  /*a190*/  FFMA R44, R35, R44, R46 ;  /* 0x0000002c232c7223 */ /* 0x000fe2000000002e */
[C---:B------:R-:W-:Y:S02]  /*a1a0*/  FSEL R38, R12.reuse, 0.0052134888246655464172, P4 ;  /* 0x3baad5ea0c267808 */ /* 0x040fe40002000000 */
[----:B------:R-:W-:Y:S01]  /*a1b0*/  FSEL R46, R12, 0.0052134888246655464172, P5 ;  /* 0x3baad5ea0c2e7808 */ /* 0x000fe20002800000 */
[----:B------:R-:W-:Y:S01]  /*a1c0*/  FFMA R0, R5, R6, R0 ;  /* 0x0000000605007223 */ /* 0x000fe20000000000 */
[----:B------:R-:W-:Y:S01]  /*a1d0*/  FSEL R50, -R3, -0.00082130916416645050049, P5 ;  /* 0xba574d2003327808 */ /* 0x000fe20002800100 */
[----:B------:R-:W-:Y:S01]  /*a1e0*/  FFMA R38, R35, R44, R38 ;  /* 0x0000002c23267223 */ /* 0x000fe20000000026 */
[----:B------:R-:W-:-:S02]  /*a1f0*/  FSEL R43, |R54|, R43, P5 ;  /* 0x0000002b362b7208 */ /* 0x000fc40002800200 */
[----:B------:R-:W-:Y:S02]  /*a200*/  FSEL R12, -R13, -0.026868773624300956726, P3 ;  /* 0xbcdc1be70d0c7808 */ /* 0x000fe40001800100 */
        /* <DEDUP_REMOVED lines=8> */
[----:B------:R-:W-:Y:S01]  /*a290*/  FFMA R38, R35, R38, R44 ;  /* 0x0000002623267223 */ /* 0x000fe2000000002c */
[----:B------:R-:W-:-:S02]  /*a2a0*/  FSEL R50, -R13, -0.026868773624300956726, P5 ;  /* 0xbcdc1be70d327808 */ /* 0x000fc40002800100 */
        /* <DEDUP_REMOVED lines=20> */
[----:B------:R-:W-:-:S04]  /*a3f0*/  FFMA R5, R43, R14, R5 ;  /* 0x0000000e2b057223 */ /* 0x000fc80000000005 */
[----:B------:R-:W-:Y:S01]  /*a400*/  FFMA R13, R5, R6, R6 ;  /* 0x00000006050d7223 */ /* 0x000fe20000000006 */
[----:B------:R-:W2:Y:S01]  /*a410*/  @P4 MUFU.EX2 R3, R12 ;  /* 0x0000000c00034308 */ /* 0x000ea20000000800 */
[----:B------:R-:W-:-:S04]  /*a420*/  FMUL R6, R29, 0.5 ;  /* 0x3f0000001d067820 */ /* 0x000fc80000400000 */
[----:B------:R-:W-:Y:S01]  /*a430*/  FMUL R14, R39, R6 ;  /* 0x00000006270e7220 */ /* 0x000fe20000400000 */
[----:B------:R-:W-:Y:S02]  /*a440*/  FMUL R6, R87, 0.5 ;  /* 0x3f00000057067820 */ /* 0x000fe40000400000 */
[----:B------:R-:W3:Y:S01]  /*a450*/  @P5 MUFU.EX2 R5, R13 ;  /* 0x0000000d00055308 */ /* 0x000ee20000000800 */
[----:B-1----:R-:W-:-:S05]  /*a460*/  @P3 FADD R0, -R0, 1 ;  /* 0x3f80000000003421 */ /* 0x002fca0000000100 */
[----:B------:R-:W-:Y:S01]  /*a470*/  @P3 LOP3.LUT R7, R0, 0x80000000, R45, 0xb8, !PT ;  /* 0x8000000000073812 */ /* 0x000fe200078eb82d */
[----:B------:R-:W-:Y:S01]  /*a480*/  FMUL R0, R23, 0.5 ;  /* 0x3f00000017007820 */ /* 0x000fe20000400000 */
[----:B--2---:R-:W-:-:S03]  /*a490*/  @P4 FADD R3, -R3, 1 ;  /* 0x3f80000003034421 */ /* 0x004fc60000000100 */
[----:B------:R-:W-:Y:S02]  /*a4a0*/  FADD R7, R7, 1 ;  /* 0x3f80000007077421 */ /* 0x000fe40000000000 */
[----:B------:R-:W-:Y:S01]  /*a4b0*/  @P4 LOP3.LUT R12, R3, 0x80000000, R52, 0xb8, !PT ;  /* 0x80000000030c4812 */ /* 0x000fe200078eb834 */
[----:B------:R-:W-:Y:S01]  /*a4c0*/  FMUL R3, R74, 0.5 ;  /* 0x3f0000004a037820 */ /* 0x000fe20000400000 */
[----:B---3--:R-:W-:-:S03]  /*a4d0*/  @P5 FADD R5, -R5, 1 ;  /* 0x3f80000005055421 */ /* 0x008fc60000000100 */
[----:B------:R-:W-:Y:S01]  /*a4e0*/  FMUL R30, R30, R3 ;  /* 0x000000031e1e7220 */ /* 0x000fe20000400000 */
[----:B------:R-:W-:Y:S01]  /*a4f0*/  FMUL R3, R10, 0.5 ;  /* 0x3f0000000a037820 */ /* 0x000fe20000400000 */
[----:B------:R-:W-:Y:S01]  /*a500*/  FADD R12, R12, 1 ;  /* 0x3f8000000c0c7421 */ /* 0x000fe20000000000 */
[----:B------:R-:W-:Y:S01]  /*a510*/  @P5 LOP3.LUT R13, R5, 0x80000000, R54, 0xb8, !PT ;  /* 0x80000000050d5812 */ /* 0x000fe200078eb836 */
[----:B------:R-:W-:Y:S01]  /*a520*/  FMUL R5, R8, 0.5 ;  /* 0x3f00000008057820 */ /* 0x000fe20000400000 */
[----:B------:R-:W-:Y:S01]  /*a530*/  FMUL R8, R21, R0 ;  /* 0x0000000015087220 */ /* 0x000fe20000400000 */
[----:B------:R-:W-:Y:S01]  /*a540*/  FMUL R0, R25, 0.5 ;  /* 0x3f00000019007820 */ /* 0x000fe20000400000 */
[----:B------:R-:W-:Y:S01]  /*a550*/  FMUL R21, R36, R3 ;  /* 0x0000000324157220 */ /* 0x000fe20000400000 */
[----:B------:R-:W-:Y:S01]  /*a560*/  FMUL R3, R4, 0.5 ;  /* 0x3f00000004037820 */ /* 0x000fe20000400000 */
[----:B------:R-:W-:Y:S01]  /*a570*/  FMUL R15, R32, R5 ;  /* 0x00000005200f7220 */ /* 0x000fe20000400000 */
[----:B------:R-:W-:Y:S01]  /*a580*/  FMUL R37, R37, R0 ;  /* 0x0000000025257220 */ /* 0x000fe20000400000 */
[----:B------:R-:W-:Y:S01]  /*a590*/  FMUL R0, R83, 0.5 ;  /* 0x3f00000053007820 */ /* 0x000fe20000400000 */
[----:B------:R-:W-:Y:S01]  /*a5a0*/  FMUL R23, R42, R3 ;  /* 0x000000032a177220 */ /* 0x000fe20000400000 */
[----:B------:R-:W-:Y:S01]  /*a5b0*/  FMUL R5, R82, 0.5 ;  /* 0x3f00000052057820 */ /* 0x000fe20000400000 */
[----:B------:R-:W-:Y:S01]  /*a5c0*/  FMUL R4, R85, 0.5 ;  /* 0x3f00000055047820 */ /* 0x000fe20000400000 */
[----:B------:R-:W-:Y:S01]  /*a5d0*/  FMUL R20, R31, R0 ;  /* 0x000000001f147220 */ /* 0x000fe20000400000 */
[----:B------:R-:W-:Y:S01]  /*a5e0*/  FMUL R0, R84, 0.5 ;  /* 0x3f00000054007820 */ /* 0x000fe20000400000 */
[----:B------:R-:W-:Y:S01]  /*a5f0*/  FMUL R3, R86, 0.5 ;  /* 0x3f00000056037820 */ /* 0x000fe20000400000 */
[----:B------:R-:W-:Y:S01]  /*a600*/  FADD R13, R13, 1 ;  /* 0x3f8000000d0d7421 */ /* 0x000fe20000000000 */
[----:B------:R-:W-:Y:S01]  /*a610*/  FMUL R10, R34, R27 ;  /* 0x0000001b220a7220 */ /* 0x000fe20000400000 */
[----:B------:R-:W-:Y:S01]  /*a620*/  FMUL R5, R28, R5 ;  /* 0x000000051c057220 */ /* 0x000fe20000400000 */
[----:B------:R-:W-:Y:S01]  /*a630*/  FMUL R0, R41, R0 ;  /* 0x0000000029007220 */ /* 0x000fe20000400000 */
[----:B------:R-:W-:Y:S01]  /*a640*/  FMUL R7, R7, R4 ;  /* 0x0000000407077220 */ /* 0x000fe20000400000 */
[----:B------:R-:W-:Y:S01]  /*a650*/  FMUL R3, R12, R3 ;  /* 0x000000030c037220 */ /* 0x000fe20000400000 */
[----:B------:R-:W-:Y:S01]  /*a660*/  FMUL R6, R13, R6 ;  /* 0x000000060d067220 */ /* 0x000fe20000400000 */
[----:B------:R-:W-:-:S02]  /*a670*/  F2FP.BF16.F32.PACK_AB R8, R9, R8 ;  /* 0x000000080908723e */ /* 0x000fc400000010ff */
[----:B------:R-:W-:Y:S02]  /*a680*/  F2FP.BF16.F32.PACK_AB R9, R15, R30 ;  /* 0x0000001e0f09723e */ /* 0x000fe400000010ff */
[----:B------:R-:W-:Y:S02]  /*a690*/  F2FP.BF16.F32.PACK_AB R10, R21, R10 ;  /* 0x0000000a150a723e */ /* 0x000fe400000010ff */
[----:B------:R-:W-:Y:S02]  /*a6a0*/  F2FP.BF16.F32.PACK_AB R11, R14, R37 ;  /* 0x000000250e0b723e */ /* 0x000fe400000010ff */
[----:B------:R-:W-:Y:S02]  /*a6b0*/  F2FP.BF16.F32.PACK_AB R12, R23, R40 ;  /* 0x00000028170c723e */ /* 0x000fe400000010ff */
[----:B------:R-:W-:Y:S01]  /*a6c0*/  F2FP.BF16.F32.PACK_AB R13, R20, R5 ;  /* 0x00000005140d723e */ /* 0x000fe200000010ff */
[----:B------:R1:W-:Y:S01]  /*a6d0*/  STSM.16.M88.4 [R24+0x6200], R8 ;  /* 0x0062000818007844 */ /* 0x0003e20000000200 */
[----:B------:R-:W-:-:S02]  /*a6e0*/  F2FP.BF16.F32.PACK_AB R14, R7, R0 ;  /* 0x00000000070e723e */ /* 0x000fc400000010ff */
[----:B------:R-:W-:-:S05]  /*a6f0*/  F2FP.BF16.F32.PACK_AB R15, R6, R3 ;  /* 0x00000003060f723e */ /* 0x000fca00000010ff */
        /* <DEDUP_REMOVED lines=18> */
.L_x_85:
[----:B------:R-:W-:Y:S05]  /*a820*/  BSYNC B0 ;  /* 0x0000000000007941 */ /* 0x000fea0003800000 */
.L_x_84:
[----:B------:R-:W-:Y:S06]  /*a830*/  BAR.SYNC.DEFER_BLOCKING 0x1, 0x100 ;  /* 0x0044000000007b1d */ /* 0x000fec0000010000 */
[----:B------:R-:W-:Y:S04]  /*a840*/  BSSY B0, `(.L_x_86) ;  /* 0x0000009000007945 */ /* 0x000fe80003800000 */
[----:B------:R-:W-:Y:S05]  /*a850*/  @P0 BRA `(.L_x_87) ;  /* 0x00000000001c0947 */ /* 0x000fea0003800000 */
[----:B------:R-:W-:-:S13]  /*a860*/  ISETP.NE.AND P0, PT, R113, 0x3, PT ;  /* 0x000000037100780c */ /* 0x000fda0003f05270 */
[----:B------:R-:W-:Y:S05]  /*a870*/  @!P0 BRA `(.L_x_88) ;  /* 0x0000000000048947 */ /* 0x000fea0003800000 */
[----:B------:R-:W-:Y:S01]  /*a880*/  BPT.TRAP 0x1 ;  /* 0x000000040000795c */ /* 0x000fe20000300000 */
.L_x_88:
[----:B------:R-:W-:-:S04]  /*a890*/  ULEA UR4, UR42, UR51, 0x3 ;  /* 0x000000332a047291 */ /* 0x000fc8000f8e183f */
[----:B------:R-:W-:-:S04]  /*a8a0*/  UIADD3 UR4, UR4, 0x80, URZ ;  /* 0x0000008004047890 */ /* 0x000fc8000fffe03f */
[----:B------:R-:W-:-:S09]  /*a8b0*/  UPRMT UR4, UR50, 0x654, UR4 ;  /* 0x0000065432047896 */ /* 0x000fd20008000004 */
[----:B------:R-:W-:Y:S03]  /*a8c0*/  SYNCS.ARRIVE.TRANS64.RED.A1T0 RZ, [UR4], RZ ;  /* 0x000000ffffff79a7 */ /* 0x000fe60008100404 */
.L_x_87:
[----:B------:R-:W-:Y:S05]  /*a8d0*/  BSYNC B0 ;  /* 0x0000000000007941 */ /* 0x000fea0003800000 */
.L_x_86:
[----:B------:R-:W-:Y:S01]  /*a8e0*/  IADD3 R16, P0, R16, UR38, RZ ;  /* 0x0000002610107c10 */ /* 0x000fe2000ff1e0ff */
[----:B------:R-:W-:Y:S01]  /*a8f0*/  ULDC.64 UR4, c[0x0][0x8f8] ;  /* 0x00023e0000047ab9 */ /* 0x000fe20000000a00 */
[----:B------:R-:W-:Y:S01]  /*a900*/  UIADD3 UR42, UR42, 0x1, URZ ;  /* 0x000000012a2a7890 */ /* 0x000fe2000fffe03f */
[----:B------:R-:W-:Y:S01]  /*a910*/  PRMT R0, RZ, 0x7610, R0 ;  /* 0x00007610ff007816 */ /* 0x000fe20000000000 */
[----:B------:R-:W-:Y:S01]  /*a920*/  UMOV UR47, 0xffffffff ;  /* 0xffffffff002f7882 */ /* 0x000fe20000000000 */
[----:B------:R-:W-:Y:S01]  /*a930*/  IADD3.X R17, R17, UR37, RZ, P0, !PT ;  /* 0x0000002511117c10 */ /* 0x000fe200087fe4ff */
[----:B------:R-:W-:Y:S01]  /*a940*/  UISETP.NE.AND UP0, UPT, UR42, 0x4, UPT ;  /* 0x000000042a00788c */ /* 0x000fe2000bf05270 */
[----:B------:R-:W-:Y:S01]  /*a950*/  ISETP.GE.U32.AND P0, PT, R16, UR4, PT ;  /* 0x0000000410007c0c */ /* 0x000fe2000bf06070 */
[----:B------:R-:W-:Y:S02]  /*a960*/  IMAD.MOV.U32 R23, RZ, RZ, -0x1 ;  /* 0xffffffffff177424 */ /* 0x000fe400078e00ff */
[----:B------:R-:W-:Y:S01]  /*a970*/  USEL UR42, UR42, URZ, UP0 ;  /* 0x0000003f2a2a7287 */ /* 0x000fe20008000000 */
[----:B------:R-:W-:Y:S01]  /*a980*/  ISETP.GE.U32.AND.EX P0, PT, R17, UR5, PT, P0 ;  /* 0x0000000511007c0c */ /* 0x000fe2000bf06100 */
[----:B------:R-:W-:-:S12]  /*a990*/  IMAD.MOV.U32 R93, RZ, RZ, -0x1 ;  /* 0xffffffffff5d7424 */ /* 0x000fd800078e00ff */
[----:B------:R-:W-:Y:S05]  /*a9a0*/  @P0 BRA `(.L_x_89) ;  /* 0x0000000400680947 */ /* 0x000fea0003800000 */
[----:B-1----:R-:W1:Y:S01]  /*a9b0*/  S2R R12, SR_CTAID.X ;  /* 0x00000000000c7919 */ /* 0x002e620000002500 */
[----:B------:R-:W2:Y:S01]  /*a9c0*/  LDC.64 R10, c[0x0][0x8d0] ;  /* 0x00023400ff0a7b82 */ /* 0x000ea20000000a00 */
[----:B------:R-:W-:Y:S01]  /*a9d0*/  ULDC UR4, c[0x0][0x150] ;  /* 0x0000540000047ab9 */ /* 0x000fe20000000800 */
[----:B------:R-:W-:Y:S01]  /*a9e0*/  MOV R8, R16 ;  /* 0x0000001000087202 */ /* 0x000fe20000000f00 */
[----:B------:R-:W3:Y:S01]  /*a9f0*/  S2R R24, SR_CTAID.Y ;  /* 0x0000000000187919 */ /* 0x000ee20000002600 */
[----:B------:R-:W-:-:S04]  /*aa00*/  IMAD.MOV.U32 R9, RZ, RZ, R17 ;  /* 0x000000ffff097224 */ /* 0x000fc800078e0011 */
[----:B------:R-:W4:Y:S08]  /*aa10*/  LDC R25, c[0x0][0x144] ;  /* 0x00005100ff197b82 */ /* 0x000f300000000800 */
[----:B------:R-:W3:Y:S08]  /*aa20*/  LDC R0, c[0x0][0x8d8] ;  /* 0x00023600ff007b82 */ /* 0x000ef00000000800 */
[----:B------:R-:W3:Y:S01]  /*aa30*/  LDC.64 R14, c[0x0][0x8c8] ;  /* 0x00023200ff0e7b82 */ /* 0x000ee20000000a00 */
[----:B--2---:R-:W-:-:S04]  /*aa40*/  ISETP.NE.U32.AND P0, PT, R10, RZ, PT ;  /* 0x000000ff0a00720c */ /* 0x004fc80003f05070 */
[----:B------:R-:W-:Y:S02]  /*aa50*/  ISETP.NE.AND.EX P0, PT, R11, RZ, PT, P0 ;  /* 0x000000ff0b00720c */ /* 0x000fe40003f05300 */
[----:B-1----:R-:W-:-:S05]  /*aa60*/  I2FP.F32.U32 R3, R12 ;  /* 0x0000000c00037245 */ /* 0x002fca0000201000 */
[----:B------:R-:W-:-:S04]  /*aa70*/  FMUL R3, R3, UR4 ;  /* 0x0000000403037c20 */ /* 0x000fc80008400000 */
[----:B------:R1:W2:Y:S02]  /*aa80*/  F2I.U32.TRUNC.NTZ R23, R3 ;  /* 0x0000000300177305 */ /* 0x0002a4000020f000 */
[----:B----4-:R-:W-:Y:S05]  /*aa90*/  @!P0 BRA `(.L_x_90) ;  /* 0x0000000000288947 */ /* 0x010fea0003800000 */
[----:B-1----:R-:W1:Y:S02]  /*aaa0*/  LDC R3, c[0x0][0x8dc] ;  /* 0x00023700ff037b82 */ /* 0x002e640000000800 */
        /* <DEDUP_REMOVED lines=9> */
.L_x_90:
[----:B------:R-:W4:Y:S01]  /*ab40*/  LDC.64 R20, c[0x0][0x8e8] ;  /* 0x00023a00ff147b82 */ /* 0x000f220000000a00 */
[-C--:B---3--:R-:W-:Y:S01]  /*ab50*/  SHF.R.U64 R31, R8, R0.reuse, R9 ;  /* 0x00000000081f7219 */ /* 0x088fe20000001209 */
[----:B--2---:R-:W-:Y:S01]  /*ab60*/  IMAD.MOV R23, RZ, RZ, -R23 ;  /* 0x000000ffff177224 */ /* 0x004fe200078e0a17 */
[----:B------:R-:W-:Y:S01]  /*ab70*/  SHF.R.U32.HI R0, RZ, R0, R9 ;  /* 0x00000000ff007219 */ /* 0x000fe20000011609 */
[----:B------:R-:W-:Y:S01]  /*ab80*/  ULDC UR4, c[0x0][0x154] ;  /* 0x0000550000047ab9 */ /* 0x000fe20000000800 */
[----:B-1----:R-:W-:Y:S01]  /*ab90*/  IADD3 R3, P0, RZ, -R31, RZ ;  /* 0x8000001fff037210 */ /* 0x002fe20007f1e0ff */
[----:B------:R-:W-:Y:S02]  /*aba0*/  IMAD R26, R25, R23, R12 ;  /* 0x00000017191a7224 */ /* 0x000fe400078e020c */
[----:B------:R-:W1:Y:S01]  /*abb0*/  LDC R6, c[0x0][0x8c0] ;  /* 0x00023000ff067b82 */ /* 0x000e620000000800 */
[----:B------:R-:W-:Y:S02]  /*abc0*/  IMAD.MOV.U32 R7, RZ, RZ, 0x1 ;  /* 0x00000001ff077424 */ /* 0x000fe400078e00ff */
[----:B------:R-:W-:-:S04]  /*abd0*/  IMAD.X R5, RZ, RZ, ~R0, P0 ;  /* 0x000000ffff057224 */ /* 0x000fc800000e0e00 */
[-C--:B------:R-:W-:Y:S01]  /*abe0*/  IMAD R0, R5, R14.reuse, RZ ;  /* 0x0000000e05007224 */ /* 0x080fe200078e02ff */
[----:B------:R-:W2:Y:S01]  /*abf0*/  LDC R8, c[0x0][0x8b0] ;  /* 0x00022c00ff087b82 */ /* 0x000ea20000000800 */
[----:B------:R-:W-:-:S04]  /*ac00*/  IMAD.WIDE.U32 R4, R3, R14, R16 ;  /* 0x0000000e03047225 */ /* 0x000fc800078e0010 */
[----:B------:R-:W-:Y:S01]  /*ac10*/  IMAD R3, R3, R15, R0 ;  /* 0x0000000f03037224 */ /* 0x000fe200078e0200 */
[----:B------:R-:W-:Y:S02]  /*ac20*/  I2FP.F32.U32 R0, R24 ;  /* 0x0000001800007245 */ /* 0x000fe40000201000 */
[----:B------:R-:W3:Y:S01]  /*ac30*/  LDC R28, c[0x0][0x900] ;  /* 0x00024000ff1c7b82 */ /* 0x000ee20000000800 */
[----:B------:R-:W-:Y:S01]  /*ac40*/  IMAD.IADD R3, R5, 0x1, R3 ;  /* 0x0000000105037824 */ /* 0x000fe200078e0203 */
[----:B----4-:R-:W-:Y:S01]  /*ac50*/  ISETP.NE.U32.AND P0, PT, R20, RZ, PT ;  /* 0x000000ff1400720c */ /* 0x010fe20003f05070 */
[----:B------:R-:W-:Y:S01]  /*ac60*/  FMUL R0, R0, UR4 ;  /* 0x0000000400007c20 */ /* 0x000fe20008400000 */
[----:B------:R-:W-:Y:S02]  /*ac70*/  MOV R5, 0xffffffff ;  /* 0xffffffff00057802 */ /* 0x000fe40000000f00 */
[----:B------:R-:W-:Y:S01]  /*ac80*/  ISETP.NE.AND.EX P0, PT, R21, RZ, PT, P0 ;  /* 0x000000ff1500720c */ /* 0x000fe20003f05300 */
[----:B------:R4:W3:Y:S01]  /*ac90*/  F2I.U32.TRUNC.NTZ R13, R0 ;  /* 0x00000000000d7305 */ /* 0x0008e2000020f000 */
[----:B------:R-:W4:Y:S01]  /*aca0*/  LDC R15, c[0x0][0x148] ;  /* 0x00005200ff0f7b82 */ /* 0x000f220000000800 */
[----:B-1----:R-:W-:-:S02]  /*acb0*/  SHF.R.U64 R12, R4, R6, R3 ;  /* 0x00000006040c7219 */ /* 0x002fc40000001203 */
[----:B------:R-:W-:-:S05]  /*acc0*/  SHF.R.U32.HI R3, RZ, R6, R3 ;  /* 0x00000006ff037219 */ /* 0x000fca0000011603 */
[----:B------:R-:W1:Y:S01]  /*acd0*/  LDC R25, c[0x0][0x8a8] ;  /* 0x00022a00ff197b82 */ /* 0x000e620000000800 */
[-CC-:B--2---:R-:W-:Y:S02]  /*ace0*/  SHF.R.U64 R10, R12, R8.reuse, R3.reuse ;  /* 0x000000080c0a7219 */ /* 0x184fe40000001203 */
[----:B------:R-:W-:-:S05]  /*acf0*/  SHF.R.U32.HI R3, RZ, R8, R3 ;  /* 0x00000008ff037219 */ /* 0x000fca0000011603 */
[----:B------:R-:W2:Y:S01]  /*ad00*/  LDC R27, c[0x0][0x8f0] ;  /* 0x00023c00ff1b7b82 */ /* 0x000ea20000000800 */
[-C--:B---3--:R-:W-:Y:S02]  /*ad10*/  SHF.L.U32 R4, R5, R28.reuse, RZ ;  /* 0x0000001c05047219 */ /* 0x088fe400000006ff */
[-CC-:B------:R-:W-:Y:S02]  /*ad20*/  SHF.R.U64 R14, R10, R28.reuse, R3.reuse ;  /* 0x0000001c0a0e7219 */ /* 0x180fe40000001203 */
[----:B------:R-:W-:Y:S02]  /*ad30*/  SHF.R.U32.HI R5, RZ, R28, R3 ;  /* 0x0000001cff057219 */ /* 0x000fe40000011603 */
[----:B------:R-:W-:Y:S01]  /*ad40*/  LOP3.LUT R23, RZ, R4, RZ, 0x33, !PT ;  /* 0x00000004ff177212 */ /* 0x000fe200078e33ff */
[----:B------:R-:W3:Y:S01]  /*ad50*/  LDC R29, c[0x0][0x8e0] ;  /* 0x00023800ff1d7b82 */ /* 0x000ee20000000800 */
[----:B------:R-:W-:Y:S01]  /*ad60*/  SHF.L.U32 R28, R7, R28, RZ ;  /* 0x0000001c071c7219 */ /* 0x000fe200000006ff */
[----:B------:R-:W-:-:S06]  /*ad70*/  IMAD.MOV.U32 R4, RZ, RZ, R14 ;  /* 0x000000ffff047224 */ /* 0x000fcc00078e000e */
[----:B------:R-:W1:Y:S01]  /*ad80*/  LDC R30, c[0x0][0x8b8] ;  /* 0x00022e00ff1e7b82 */ /* 0x000e620000000800 */
[----:B------:R-:W-:Y:S05]  /*ad90*/  @!P0 BRA `(.L_x_91) ;  /* 0x0000000000288947 */ /* 0x000fea0003800000 */
[----:B------:R-:W5:Y:S02]  /*ada0*/  LDC R3, c[0x0][0x8f4] ;  /* 0x00023d00ff037b82 */ /* 0x000f640000000800 */
[----:B-----5:R-:W-:-:S05]  /*adb0*/  IADD3 R3, P0, R14, R3, RZ ;  /* 0x000000030e037210 */ /* 0x020fca0007f1e0ff */
[----:B------:R-:W-:-:S04]  /*adc0*/  IMAD.X R11, RZ, RZ, R5, P0 ;  /* 0x000000ffff0b7224 */ /* 0x000fc800000e0605 */
[----:B------:R-:W-:-:S04]  /*add0*/  IMAD.WIDE.U32 R4, R11, R20, RZ ;  /* 0x000000140b047225 */ /* 0x000fc800078e00ff */
[----:B------:R-:W-:-:S04]  /*ade0*/  IMAD.WIDE.U32 R6, P0, R3, R21, R4 ;  /* 0x0000001503067225 */ /* 0x000fc80007800004 */
[----:B------:R-:W-:Y:S01]  /*adf0*/  IMAD.WIDE.U32 R4, R3, R20, RZ ;  /* 0x0000001403047225 */ /* 0x000fe200078e00ff */
[----:B------:R-:W-:-:S03]  /*ae00*/  IADD3.X R9, RZ, RZ, RZ, P0, !PT ;  /* 0x000000ffff097210 */ /* 0x000fc600007fe4ff */
[----:B------:R-:W-:Y:S01]  /*ae10*/  IMAD.MOV.U32 R8, RZ, RZ, R7 ;  /* 0x000000ffff087224 */ /* 0x000fe200078e0007 */
[----:B------:R-:W-:-:S05]  /*ae20*/  IADD3 RZ, P0, R5, R6, RZ ;  /* 0x0000000605ff7210 */ /* 0x000fca0007f1e0ff */
[----:B------:R-:W-:-:S08]  /*ae30*/  IMAD.WIDE.U32.X R4, R11, R21, R8, P0 ;  /* 0x000000150b047225 */ /* 0x000fd000000e0408 */
.L_x_91:
[----:B------:R-:W-:Y:S01]  /*ae40*/  ISETP.NE.AND P0, PT, R2, 0x1, PT ;  /* 0x000000010200780c */ /* 0x000fe20003f05270 */
[----:B------:R-:W-:Y:S01]  /*ae50*/  IMAD.MOV R13, RZ, RZ, -R13 ;  /* 0x000000ffff0d7224 */ /* 0x000fe200078e0a0d */
[----:B--2-4-:R-:W-:Y:S01]  /*ae60*/  SHF.R.U64 R0, R4, R27, R5 ;  /* 0x0000001b04007219 */ /* 0x014fe20000001205 */
[----:B-1----:R-:W-:Y:S01]  /*ae70*/  VIADD R5, R25, 0xffffffff ;  /* 0xffffffff19057836 */ /* 0x002fe20000000000 */
[----:B------:R-:W-:Y:S02]  /*ae80*/  LOP3.LUT R23, R10, R23, RZ, 0xc0, !PT ;  /* 0x000000170a177212 */ /* 0x000fe400078ec0ff */
[----:B------:R-:W-:Y:S02]  /*ae90*/  IADD3 R3, -R0, RZ, RZ ;  /* 0x000000ff00037210 */ /* 0x000fe40007ffe1ff */
[----:B------:R-:W-:Y:S01]  /*aea0*/  LOP3.LUT R5, R12, R5, RZ, 0xc0, !PT ;  /* 0x000000050c057212 */ /* 0x000fe200078ec0ff */
[----:B------:R-:W-:Y:S01]  /*aeb0*/  IMAD R23, R28, R0, R23 ;  /* 0x000000001c177224 */ /* 0x000fe200078e0217 */
[----:B------:R-:W-:Y:S01]  /*aec0*/  R2UR UR47, R31 ;  /* 0x000000001f2f72ca */ /* 0x000fe200000e0000 */
[----:B---3--:R-:W-:-:S02]  /*aed0*/  IMAD R0, R3, R29, R14 ;  /* 0x0000001d03007224 */ /* 0x008fc400078e020e */
[----:B------:R-:W-:Y:S02]  /*aee0*/  @P0 IMAD R26, R15, R13, R24 ;  /* 0x0000000d0f1a0224 */ /* 0x000fe400078e0218 */
[----:B------:R-:W-:Y:S02]  /*aef0*/  IMAD R0, R0, R25, R5 ;  /* 0x0000001900007224 */ /* 0x000fe400078e0205 */
[----:B------:R-:W-:Y:S02]  /*af00*/  IMAD R23, R23, R30, R26 ;  /* 0x0000001e17177224 */ /* 0x000fe400078e021a */
[----:B------:R-:W-:-:S03]  /*af10*/  IMAD.MOV.U32 R3, RZ, RZ, 0x1 ;  /* 0x00000001ff037424 */ /* 0x000fc600078e00ff */
[----:B------:R-:W-:Y:S02]  /*af20*/  SEL R93, R0, R23, !P0 ;  /* 0x00000017005d7207 */ /* 0x000fe40004000000 */
[----:B------:R-:W-:Y:S02]  /*af30*/  SEL R23, R23, R0, !P0 ;  /* 0x0000000017177207 */ /* 0x000fe40004000000 */
[----:B------:R-:W-:-:S07]  /*af40*/  PRMT R0, R3, 0x7610, R0 ;  /* 0x0000761003007816 */ /* 0x000fce0000000000 */
.L_x_89:
[----:B------:R-:W-:Y:S01]  /*af50*/  LOP3.LUT P0, RZ, R0, 0xff, RZ, 0xc0, !PT ;  /* 0x000000ff00ff7812 */ /* 0x000fe2000780c0ff */
[----:B------:R-:W-:Y:S02]  /*af60*/  UIMAD.WIDE.U32 UR4, UR54, -0x55555555, URZ ;  /* 0xaaaaaaab360478a5 */ /* 0x000fe4000f8e003f */
[----:B------:R-:W-:Y:S02]  /*af70*/  UIADD3 UR43, UR43, 0x4, URZ ;  /* 0x000000042b2b7890 */ /* 0x000fe4000fffe03f */
[----:B------:R-:W-:-:S04]  /*af80*/  USHF.R.U32.HI UR4, URZ, 0x2, UR5 ;  /* 0x000000023f047899 */ /* 0x000fc80008011605 */
[----:B------:R-:W-:-:S04]  /*af90*/  UIMAD UR44, UR4, -0x6, UR54 ;  /* 0xfffffffa042c78a4 */ /* 0x000fc8000f8e0236 */
[----:B------:R-:W-:Y:S08]  /*afa0*/  @P0 BRA `(.L_x_92) ;  /* 0xffffff6400600947 */ /* 0x000ff0000383ffff */
[----:B------:R-:W-:-:S13]  /*afb0*/  PLOP3.LUT P0, PT, PT, PT, PT, 0x8, 0x0 ;  /* 0x000000000000781c */ /* 0x000fda0003f0e170 */
.L_x_18:
[----:B------:R-:W-:Y:S05]  /*afc0*/  @P0 BRA `(.L_x_10) ;  /* 0x0000002800ec0947 */ /* 0x000fea0003800000 */
[----:B------:R-:W-:Y:S01]  /*afd0*/  ULDC.64 UR6, c[0x0][0x588] ;  /* 0x0001620000067ab9 */ /* 0x000fe20000000a00 */
[----:B------:R-:W-:Y:S01]  /*afe0*/  ISETP.NE.AND.EX P1, PT, R116, RZ, PT, P1 ;  /* 0x000000ff7400720c */ /* 0x000fe20003f25310 */
[----:B------:R-:W-:-:S04]  /*aff0*/  DEPBAR.LE SB0, 0x0 ;  /* 0x000080000000791a */ /* 0x000fc80000000000 */
[----:B------:R-:W-:Y:S01]  /*b000*/  ISETP.NE.U32.AND P0, PT, RZ, UR6, PT ;  /* 0x00000006ff007c0c */ /* 0x000fe2000bf05070 */
[----:B------:R-:W-:Y:S03]  /*b010*/  BSSY B0, `(.L_x_93) ;  /* 0x0000014000007945 */ /* 0x000fe60003800000 */
[----:B------:R-:W-:-:S13]  /*b020*/  ISETP.NE.AND.EX P0, PT, RZ, UR7, PT, P0 ;  /* 0x00000007ff007c0c */ /* 0x000fda000bf05300 */
[----:B------:R-:W-:Y:S05]  /*b030*/  @P0 BRA P1, `(.L_x_94) ;  /* 0x0000000000440947 */ /* 0x000fea0000800000 */
[----:B------:R-:W-:-:S04]  /*b040*/  ISETP.NE.U32.AND P0, PT, R115, RZ, PT ;  /* 0x000000ff7300720c */ /* 0x000fc80003f05070 */
[----:B------:R-:W-:-:S13]  /*b050*/  ISETP.NE.AND.EX P0, PT, R116, RZ, PT, P0 ;  /* 0x000000ff7400720c */ /* 0x000fda0003f05300 */
[----:B------:R-:W-:Y:S05]  /*b060*/  @!P0 BRA `(.L_x_95) ;  /* 0x00000000002c8947 */ /* 0x000fea0003800000 */
[----:B------:R-:W-:-:S13]  /*b070*/  LOP3.LUT P0, RZ, R88, 0xff, RZ, 0xc0, !PT ;  /* 0x000000ff58ff7812 */ /* 0x000fda000780c0ff */
[----:B------:R-:W-:Y:S05]  /*b080*/  @!P0 BRA `(.L_x_96) ;  /* 0x0000000000108947 */ /* 0x000fea0003800000 */
[----:B-----5:R-:W-:-:S13]  /*b090*/  FSETP.NEU.AND P0, PT, R89, RZ, PT ;  /* 0x000000ff5900720b */ /* 0x020fda0003f0d000 */
[----:B------:R-:W-:Y:S05]  /*b0a0*/  @!P0 BREAK B0 ;  /* 0x0000000000008942 */ /* 0x000fea0003800000 */
[----:B------:R-:W-:Y:S05]  /*b0b0*/  @P0 BRA `(.L_x_94) ;  /* 0x0000000000240947 */ /* 0x000fea0003800000 */
[----:B------:R-:W-:Y:S05]  /*b0c0*/  BRA `(.L_x_10) ;  /* 0x0000002800ac7947 */ /* 0x000fea0003800000 */
.L_x_96:
[----:B------:R-:W-:-:S04]  /*b0d0*/  ISETP.NE.U32.AND P0, PT, RZ, UR6, PT ;  /* 0x00000006ff007c0c */ /* 0x000fc8000bf05070 */
[----:B------:R-:W-:-:S13]  /*b0e0*/  ISETP.NE.AND.EX P0, PT, RZ, UR7, PT, P0 ;  /* 0x00000007ff007c0c */ /* 0x000fda000bf05300 */
[----:B------:R-:W-:Y:S05]  /*b0f0*/  @!P0 BREAK B0 ;  /* 0x0000000000008942 */ /* 0x000fea0003800000 */
[----:B------:R-:W-:Y:S05]  /*b100*/  @P0 BRA `(.L_x_94) ;  /* 0x0000000000100947 */ /* 0x000fea0003800000 */
[----:B------:R-:W-:Y:S05]  /*b110*/  BRA `(.L_x_10) ;  /* 0x0000002800987947 */ /* 0x000fea0003800000 */
.L_x_95:
[----:B-----5:R-:W-:-:S13]  /*b120*/  FSETP.NEU.AND P0, PT, R89, RZ, PT ;  /* 0x000000ff5900720b */ /* 0x020fda0003f0d000 */
[----:B------:R-:W-:Y:S05]  /*b130*/  @!P0 BREAK B0 ;  /* 0x0000000000008942 */ /* 0x000fea0003800000 */
[----:B------:R-:W-:Y:S05]  /*b140*/  @!P0 BRA `(.L_x_10) ;  /* 0x00000028008c8947 */ /* 0x000fea0003800000 */
.L_x_94:
[----:B------:R-:W-:Y:S05]  /*b150*/  BSYNC B0 ;  /* 0x0000000000007941 */ /* 0x000fea0003800000 */
.L_x_93:
[----:B------:R-:W-:-:S04]  /*b160*/  LOP3.LUT R19, R19, 0x1, RZ, 0xfc, !PT ;  /* 0x0000000113137812 */ /* 0x000fc800078efcff */
[----:B------:R-:W-:-:S13]  /*b170*/  ISETP.NE.AND P0, PT, R19, 0x3, PT ;  /* 0x000000031300780c */ /* 0x000fda0003f05270 */
[----:B------:R-:W-:Y:S05]  /*b180*/  @!P0 BRA `(.L_x_97) ;  /* 0x0000000000048947 */ /* 0x000fea0003800000 */
[----:B------:R-:W-:Y:S01]  /*b190*/  BPT.TRAP 0x1 ;  /* 0x000000040000795c */ /* 0x000fe20000300000 */
.L_x_97:
[----:B------:R-:W3:Y:S01]  /*b1a0*/  S2UR UR5, SR_CgaCtaId ;  /* 0x00000000000579c3 */ /* 0x000ee20000008800 */
[----:B------:R-:W-:Y:S02]  /*b1b0*/  UMOV UR4, 0x400 ;  /* 0x0000040000047882 */ /* 0x000fe40000000000 */
[----:B---3--:R-:W-:-:S04]  /*b1c0*/  ULEA UR4, UR5, UR4, 0x18 ;  /* 0x0000000405047291 */ /* 0x008fc8000f8ec03f */
[----:B------:R-:W-:-:S04]  /*b1d0*/  ULEA UR4, UR42, UR4, 0x3 ;  /* 0x000000042a047291 */ /* 0x000fc8000f8e183f */
[----:B------:R-:W-:-:S04]  /*b1e0*/  UIADD3 UR4, UR4, 0x80, URZ ;  /* 0x0000008004047890 */ /* 0x000fc8000fffe03f */
[----:B------:R-:W-:-:S09]  /*b1f0*/  UPRMT UR4, UR5, 0x654, UR4 ;  /* 0x0000065405047896 */ /* 0x000fd20008000004 */
[----:B------:R-:W-:Y:S01]  /*b200*/  SYNCS.ARRIVE.TRANS64.RED.A1T0 RZ, [UR4], RZ ;  /* 0x000000ffffff79a7 */ /* 0x000fe20008100404 */
[----:B------:R-:W-:Y:S05]  /*b210*/  BRA `(.L_x_10) ;  /* 0x0000002800587947 */ /* 0x000fea0003800000 */
.L_x_9:
[----:B------:R-:W-:Y:S01]  /*b220*/  ULDC.64 UR4, c[0x0][0x8f8] ;  /* 0x00023e0000047ab9 */ /* 0x000fe20000000a00 */
[----:B------:R-:W-:Y:S01]  /*b230*/  PRMT R10, RZ, 0x7610, R10 ;  /* 0x00007610ff0a7816 */ /* 0x000fe2000000000a */
[----:B------:R-:W-:Y:S01]  /*b240*/  IMAD.MOV.U32 R20, RZ, RZ, -0x1 ;  /* 0xffffffffff147424 */ /* 0x000fe200078e00ff */
[----:B------:R-:W-:Y:S01]  /*b250*/  ISETP.GE.U32.AND P1, PT, R16, UR4, PT ;  /* 0x0000000410007c0c */ /* 0x000fe2000bf26070 */
[----:B------:R-:W-:Y:S01]  /*b260*/  IMAD.MOV.U32 R7, RZ, RZ, -0x1 ;  /* 0xffffffffff077424 */ /* 0x000fe200078e00ff */
[----:B------:R-:W-:Y:S02]  /*b270*/  MOV R6, 0xffffffff ;  /* 0xffffffff00067802 */ /* 0x000fe40000000f00 */
[----:B------:R-:W-:-:S13]  /*b280*/  ISETP.GE.U32.AND.EX P1, PT, R17, UR5, PT, P1 ;  /* 0x0000000511007c0c */ /* 0x000fda000bf26110 */
[----:B------:R-:W-:Y:S05]  /*b290*/  @P1 BRA `(.L_x_98) ;  /* 0x00000004005c1947 */ /* 0x000fea0003800000 */
[----:B------:R-:W1:Y:S01]  /*b2a0*/  LDC.64 R14, c[0x0][0x8d0] ;  /* 0x00023400ff0e7b82 */ /* 0x000e620000000a00 */
[----:B------:R-:W-:Y:S02]  /*b2b0*/  IMAD.MOV.U32 R12, RZ, RZ, R16 ;  /* 0x000000ffff0c7224 */ /* 0x000fe400078e0010 */
[----:B------:R-:W-:-:S05]  /*b2c0*/  IMAD.MOV.U32 R13, RZ, RZ, R17 ;  /* 0x000000ffff0d7224 */ /* 0x000fca00078e0011 */
        /* <DEDUP_REMOVED lines=15> */
.L_x_99:
[--C-:B------:R-:W-:Y:S01]  /*b3c0*/  SHF.R.U64 R14, R12, R20, R13.reuse ;  /* 0x000000140c0e7219 */ /* 0x100fe2000000120d */
[----:B------:R-:W1:Y:S01]  /*b3d0*/  LDC R26, c[0x0][0x8c0] ;  /* 0x00023000ff1a7b82 */ /* 0x000e620000000800 */
[----:B------:R-:W-:Y:S01]  /*b3e0*/  I2FP.F32.U32 R7, R8 ;  /* 0x0000000800077245 */ /* 0x000fe20000201000 */
[----:B------:R-:W-:Y:S01]  /*b3f0*/  ULDC UR4, c[0x0][0x150] ;  /* 0x0000540000047ab9 */ /* 0x000fe20000000800 */
[----:B------:R-:W-:Y:S02]  /*b400*/  SHF.R.U32.HI R6, RZ, R20, R13 ;  /* 0x00000014ff067219 */ /* 0x000fe4000001160d */
[----:B------:R-:W-:Y:S01]  /*b410*/  IADD3 R9, P1, RZ, -R14, RZ ;  /* 0x8000000eff097210 */ /* 0x000fe20007f3e0ff */
[----:B------:R-:W-:Y:S01]  /*b420*/  FMUL R13, R7, UR4 ;  /* 0x00000004070d7c20 */ /* 0x000fe20008400000 */
[----:B------:R-:W-:Y:S01]  /*b430*/  ULDC UR4, c[0x0][0x154] ;  /* 0x0000550000047ab9 */ /* 0x000fe20000000800 */
[----:B------:R-:W2:Y:S02]  /*b440*/  LDC.64 R28, c[0x0][0x8e8] ;  /* 0x00023a00ff1c7b82 */ /* 0x000ea40000000a00 */
[----:B------:R-:W-:-:S02]  /*b450*/  IMAD.X R11, RZ, RZ, ~R6, P1 ;  /* 0x000000ffff0b7224 */ /* 0x000fc400008e0e06 */
[----:B------:R-:W3:Y:S01]  /*b460*/  F2I.U32.TRUNC.NTZ R13, R13 ;  /* 0x0000000d000d7305 */ /* 0x000ee2000020f000 */
[----:B------:R-:W-:-:S03]  /*b470*/  IMAD.WIDE.U32 R6, R9, R24, R16 ;  /* 0x0000001809067225 */ /* 0x000fc600078e0010 */
[----:B------:R-:W4:Y:S01]  /*b480*/  LDC R15, c[0x0][0x144] ;  /* 0x00005100ff0f7b82 */ /* 0x000f220000000800 */
[----:B------:R-:W-:-:S04]  /*b490*/  IMAD R10, R11, R24, RZ ;  /* 0x000000180b0a7224 */ /* 0x000fc800078e02ff */
[----:B------:R-:W-:Y:S02]  /*b4a0*/  IMAD R9, R9, R25, R10 ;  /* 0x0000001909097224 */ /* 0x000fe400078e020a */
[----:B------:R-:W-:Y:S01]  /*b4b0*/  IMAD.MOV.U32 R10, RZ, RZ, -0x1 ;  /* 0xffffffffff0a7424 */ /* 0x000fe200078e00ff */
[----:B------:R-:W5:Y:S01]  /*b4c0*/  LDC R20, c[0x0][0x8b0] ;  /* 0x00022c00ff147b82 */ /* 0x000f620000000800 */
[----:B------:R-:W-:Y:S01]  /*b4d0*/  IMAD.IADD R7, R7, 0x1, R9 ;  /* 0x0000000107077824 */ /* 0x000fe200078e0209 */
[----:B------:R-:W-:-:S04]  /*b4e0*/  I2FP.F32.U32 R9, R3 ;  /* 0x0000000300097245 */ /* 0x000fc80000201000 */
[-CC-:B-1----:R-:W-:Y:S01]  /*b4f0*/  SHF.R.U64 R12, R6, R26.reuse, R7.reuse ;  /* 0x0000001a060c7219 */ /* 0x182fe20000001207 */
[----:B------:R-:W-:Y:S01]  /*b500*/  FMUL R9, R9, UR4 ;  /* 0x0000000409097c20 */ /* 0x000fe20008400000 */
[----:B------:R-:W1:Y:S01]  /*b510*/  LDC R11, c[0x0][0x900] ;  /* 0x00024000ff0b7b82 */ /* 0x000e620000000800 */
[----:B---3--:R-:W-:Y:S02]  /*b520*/  IADD3 R6, -R13, RZ, RZ ;  /* 0x000000ff0d067210 */ /* 0x008fe40007ffe1ff */
[----:B--2---:R-:W-:Y:S02]  /*b530*/  ISETP.NE.U32.AND P1, PT, R28, RZ, PT ;  /* 0x000000ff1c00720c */ /* 0x004fe40003f25070 */
[----:B------:R-:W-:Y:S02]  /*b540*/  SHF.R.U32.HI R7, RZ, R26, R7 ;  /* 0x0000001aff077219 */ /* 0x000fe40000011607 */
[----:B------:R-:W-:Y:S01]  /*b550*/  ISETP.NE.AND.EX P1, PT, R29, RZ, PT, P1 ;  /* 0x000000ff1d00720c */ /* 0x000fe20003f25310 */
[----:B------:R-:W2:Y:S01]  /*b560*/  LDC R24, c[0x0][0x148] ;  /* 0x00005200ff187b82 */ /* 0x000ea20000000800 */
[----:B----4-:R-:W-:-:S02]  /*b570*/  IMAD R25, R15, R6, R8 ;  /* 0x000000060f197224 */ /* 0x010fc400078e0208 */
[----:B------:R-:W-:-:S05]  /*b580*/  IMAD.MOV.U32 R8, RZ, RZ, 0x1 ;  /* 0x00000001ff087424 */ /* 0x000fca00078e00ff */
[----:B------:R-:W3:Y:S01]  /*b590*/  LDC R23, c[0x0][0x8a8] ;  /* 0x00022a00ff177b82 */ /* 0x000ee20000000800 */
[-CC-:B-----5:R-:W-:Y:S02]  /*b5a0*/  SHF.R.U64 R15, R12, R20.reuse, R7.reuse ;  /* 0x000000140c0f7219 */ /* 0x1a0fe40000001207 */
[----:B------:R-:W-:Y:S02]  /*b5b0*/  SHF.R.U32.HI R6, RZ, R20, R7 ;  /* 0x00000014ff067219 */ /* 0x000fe40000011607 */
[----:B------:R4:W1:Y:S03]  /*b5c0*/  F2I.U32.TRUNC.NTZ R20, R9 ;  /* 0x0000000900147305 */ /* 0x000866000020f000 */
[----:B------:R-:W2:Y:S01]  /*b5d0*/  LDC R27, c[0x0][0x8f0] ;  /* 0x00023c00ff1b7b82 */ /* 0x000ea20000000800 */
[-C--:B-1----:R-:W-:Y:S02]  /*b5e0*/  SHF.R.U64 R21, R15, R11.reuse, R6 ;  /* 0x0000000b0f157219 */ /* 0x082fe40000001206 */
[----:B------:R-:W-:-:S02]  /*b5f0*/  SHF.L.U32 R10, R10, R11, RZ ;  /* 0x0000000b0a0a7219 */ /* 0x000fc400000006ff */
[-C--:B------:R-:W-:Y:S01]  /*b600*/  SHF.R.U32.HI R7, RZ, R11.reuse, R6 ;  /* 0x0000000bff077219 */ /* 0x080fe20000011606 */
[----:B------:R-:W-:Y:S01]  /*b610*/  IMAD.MOV.U32 R6, RZ, RZ, R21 ;  /* 0x000000ffff067224 */ /* 0x000fe200078e0015 */
[----:B------:R-:W-:Y:S01]  /*b620*/  SHF.L.U32 R26, R8, R11, RZ ;  /* 0x0000000b081a7219 */ /* 0x000fe200000006ff */
[----:B------:R-:W1:Y:S01]  /*b630*/  LDC R30, c[0x0][0x8e0] ;  /* 0x00023800ff1e7b82 */ /* 0x000e620000000800 */
[----:B------:R-:W-:-:S07]  /*b640*/  LOP3.LUT R32, RZ, R10, RZ, 0x33, !PT ;  /* 0x0000000aff207212 */ /* 0x000fce00078e33ff */
[----:B------:R-:W1:Y:S01]  /*b650*/  LDC R31, c[0x0][0x8b8] ;  /* 0x00022e00ff1f7b82 */ /* 0x000e620000000800 */
[----:B----4-:R-:W-:Y:S05]  /*b660*/  @!P1 BRA `(.L_x_100) ;  /* 0x0000000000289947 */ /* 0x010fea0003800000 */
[----:B------:R-:W4:Y:S02]  /*b670*/  LDC R6, c[0x0][0x8f4] ;  /* 0x00023d00ff067b82 */ /* 0x000f240000000800 */
[----:B----4-:R-:W-:-:S04]  /*b680*/  IADD3 R11, P1, R21, R6, RZ ;  /* 0x00000006150b7210 */ /* 0x010fc80007f3e0ff */
        /* <DEDUP_REMOVED lines=8> */
.L_x_100:
[----:B------:R-:W-:Y:S01]  /*b710*/  ISETP.NE.AND P1, PT, R2, 0x1, PT ;  /* 0x000000010200780c */ /* 0x000fe20003f25270 */
[----:B------:R-:W-:Y:S01]  /*b720*/  IMAD.MOV R20, RZ, RZ, -R20 ;  /* 0x000000ffff147224 */ /* 0x000fe200078e0a14 */
[----:B--2---:R-:W-:Y:S01]  /*b730*/  SHF.R.U64 R7, R6, R27, R7 ;  /* 0x0000001b06077219 */ /* 0x004fe20000001207 */
[----:B------:R-:W-:Y:S01]  /*b740*/  IMAD.MOV.U32 R10, RZ, RZ, 0x1 ;  /* 0x00000001ff0a7424 */ /* 0x000fe200078e00ff */
[----:B------:R-:W-:Y:S02]  /*b750*/  LOP3.LUT R6, R15, R32, RZ, 0xc0, !PT ;  /* 0x000000200f067212 */ /* 0x000fe400078ec0ff */
[----:B---3--:R-:W-:Y:S01]  /*b760*/  IADD3 R9, R23, -0x1, RZ ;  /* 0xffffffff17097810 */ /* 0x008fe20007ffe0ff */
[----:B------:R-:W-:Y:S02]  /*b770*/  IMAD.MOV R8, RZ, RZ, -R7 ;  /* 0x000000ffff087224 */ /* 0x000fe400078e0a07 */
[----:B------:R-:W-:Y:S01]  /*b780*/  IMAD R6, R26, R7, R6 ;  /* 0x000000071a067224 */ /* 0x000fe200078e0206 */
[----:B------:R-:W-:-:S03]  /*b790*/  LOP3.LUT R12, R12, R9, RZ, 0xc0, !PT ;  /* 0x000000090c0c7212 */ /* 0x000fc600078ec0ff */
[----:B------:R-:W-:Y:S02]  /*b7a0*/  @P1 IMAD R25, R24, R20, R3 ;  /* 0x0000001418191224 */ /* 0x000fe400078e0203 */
[----:B-1----:R-:W-:Y:S02]  /*b7b0*/  IMAD R3, R8, R30, R21 ;  /* 0x0000001e08037224 */ /* 0x002fe400078e0215 */
[----:B------:R-:W-:Y:S02]  /*b7c0*/  IMAD R20, R6, R31, R25 ;  /* 0x0000001f06147224 */ /* 0x000fe400078e0219 */
[----:B------:R-:W-:Y:S02]  /*b7d0*/  IMAD R3, R3, R23, R12 ;  /* 0x0000001703037224 */ /* 0x000fe400078e020c */
[----:B------:R-:W-:-:S03]  /*b7e0*/  IMAD.MOV.U32 R6, RZ, RZ, R14 ;  /* 0x000000ffff067224 */ /* 0x000fc600078e000e */
[----:B------:R-:W-:Y:S02]  /*b7f0*/  SEL R7, R3, R20, !P1 ;  /* 0x0000001403077207 */ /* 0x000fe40004800000 */
[----:B------:R-:W-:-:S07]  /*b800*/  SEL R20, R20, R3, !P1 ;  /* 0x0000000314147207 */ /* 0x000fce0004800000 */
.L_x_98:
[----:B------:R-:W-:-:S08]  /*b810*/  NOP ;  /* 0x0000000000007918 */ /* 0x000fd00000000000 */
[----:B------:R-:W1:-:S00]  /*b820*/  USETMAXREG.DEALLOC.CTAPOOL 0x28 ;  /* 0x00000028000079c8 */ /* 0x000e4000080e0500 */
[----:B-1----:R-:W-:-:S13]  /*b830*/  ISETP.NE.AND P1, PT, R0, 0x1, PT ;  /* 0x000000010000780c */ /* 0x002fda0003f25270 */
[----:B------:R-:W-:Y:S05]  /*b840*/  @!P1 BRA `(.L_x_10) ;  /* 0x0000002000cc9947 */ /* 0x000fea0003800000 */
[----:B------:R-:W-:Y:S05]  /*b850*/  @!P4 BRA `(.L_x_101) ;  /* 0x0000001000acc947 */ /* 0x000fea0003800000 */
[----:B------:R-:W-:-:S13]  /*b860*/  ISETP.NE.OR P0, PT, R0, 0x2, P0 ;  /* 0x000000020000780c */ /* 0x000fda0000705670 */
[----:B------:R-:W-:Y:S05]  /*b870*/  @P0 BRA `(.L_x_10) ;  /* 0x0000002000c00947 */ /* 0x000fea0003800000 */
[----:B------:R-:W-:-:S13]  /*b880*/  LOP3.LUT P1, RZ, R10, 0xff, RZ, 0xc0, !PT ;  /* 0x000000ff0aff7812 */ /* 0x000fda000782c0ff */
[----:B------:R-:W-:Y:S05]  /*b890*/  @!P1 BRA `(.L_x_102) ;  /* 0x0000000000189947 */ /* 0x000fea0003800000 */
[----:B------:R-:W-:Y:S01]  /*b8a0*/  UMOV UR4, 0x400 ;  /* 0x0000040000047882 */ /* 0x000fe20000000000 */
[----:B------:R-:W-:Y:S01]  /*b8b0*/  MOV R0, RZ ;  /* 0x000000ff00007202 */ /* 0x000fe20000000f00 */
[----:B------:R-:W-:-:S03]  /*b8c0*/  ULEA UR4, UR36, UR4, 0x18 ;  /* 0x0000000424047291 */ /* 0x000fc6000f8ec03f */
[----:B------:R-:W-:-:S06]  /*b8d0*/  SHF.L.U32 R0, R0, 0x1f, RZ ;  /* 0x0000001f00007819 */ /* 0x000fcc00000006ff */
[----:B------:R-:W1:Y:S02]  /*b8e0*/  SYNCS.PHASECHK.TRANS64.TRYWAIT P0, [UR4+0xa8], R0 ;  /* 0x0000a800ff0075a7 */ /* 0x000e640008000144 */
[----:B-1----:R-:W-:Y:S05]  /*b8f0*/  @!P0 BRA `(.L_x_103) ;  /* 0x0000002400288947 */ /* 0x002fea0003800000 */
.L_x_102:
[----:B-1----:R-:W-:Y:S01]  /*b900*/  PRMT R0, RZ, 0x7610, R0 ;  /* 0x00007610ff007816 */ /* 0x002fe20000000000 */
[----:B------:R-:W-:Y:S06]  /*b910*/  @P3 BRA `(.L_x_104) ;  /* 0x0000000000243947 */ /* 0x000fec0003800000 */
[----:B------:R-:W-:Y:S02]  /*b920*/  ULDC.64 UR4, c[0x0][0x588] ;  /* 0x0001620000047ab9 */ /* 0x000fe40000000a00 */
[----:B------:R-:W-:-:S04]  /*b930*/  ISETP.NE.U32.AND P0, PT, RZ, UR4, PT ;  /* 0x00000004ff007c0c */ /* 0x000fc8000bf05070 */
[----:B------:R-:W-:-:S13]  /*b940*/  ISETP.NE.AND.EX P0, PT, RZ, UR5, PT, P0 ;  /* 0x00000005ff007c0c */ /* 0x000fda000bf05300 */
[----:B------:R-:W-:Y:S05]  /*b950*/  @!P0 BRA `(.L_x_105) ;  /* 0x00000000000c8947 */ /* 0x000fea0003800000 */
[----:B------:R2:W5:Y:S01]  /*b960*/  LDG.E R3, desc[UR40][R4.64] ;  /* 0x0000002804037981 */ /* 0x000562000c1e1900 */
[----:B------:R-:W-:Y:S01]  /*b970*/  IMAD.MOV.U32 R0, RZ, RZ, 0x1 ;  /* 0x00000001ff007424 */ /* 0x000fe200078e00ff */
[----:B------:R-:W-:Y:S06]  /*b980*/  BRA `(.L_x_104) ;  /* 0x0000000000087947 */ /* 0x000fec0003800000 */
.L_x_105:
[----:B------:R-:W1:Y:S01]  /*b990*/  LDC R3, c[0x0][0x580] ;  /* 0x00016000ff037b82 */ /* 0x000e620000000800 */
[----:B------:R-:W-:-:S07]  /*b9a0*/  IMAD.MOV.U32 R0, RZ, RZ, 0x1 ;  /* 0x00000001ff007424 */ /* 0x000fce00078e00ff */
.L_x_104:
[----:B------:R-:W-:Y:S01]  /*b9b0*/  IMAD.MOV.U32 R8, RZ, RZ, 0x1 ;  /* 0x00000001ff087424 */ /* 0x000fe200078e00ff */
[----:B------:R-:W-:Y:S06]  /*b9c0*/  @!P1 BRA `(.L_x_106) ;  /* 0x0000000c00e09947 */ /* 0x000fec0003800000 */
[----:B------:R-:W3:Y:S01]  /*b9d0*/  LDC R9, c[0x0][0x900] ;  /* 0x00024000ff097b82 */ /* 0x000ee20000000800 */
[----:B--2---:R-:W-:Y:S01]  /*b9e0*/  MOV R4, 0xffffffff ;  /* 0xffffffff00047802 */ /* 0x004fe20000000f00 */
[----:B------:R-:W-:Y:S01]  /*b9f0*/  IMAD.MOV.U32 R8, RZ, RZ, 0x1 ;  /* 0x00000001ff087424 */ /* 0x000fe200078e00ff */
[----:B------:R-:W-:Y:S01]  /*ba00*/  LOP3.LUT R10, R19, 0x2, RZ, 0xfc, !PT ;  /* 0x00000002130a7812 */ /* 0x000fe200078efcff */
[----:B------:R-:W-:Y:S01]  /*ba10*/  ULDC.64 UR6, c[0x0][0x198] ;  /* 0x0000660000067ab9 */ /* 0x000fe20000000a00 */
[----:B------:R-:W-:Y:S01]  /*ba20*/  ULDC.64 UR14, c[0x0][0x588] ;  /* 0x00016200000e7ab9 */ /* 0x000fe20000000a00 */
[----:B------:R-:W-:Y:S01]  /*ba30*/  ULDC.64 UR22, c[0x0][0x8f8] ;  /* 0x00023e0000167ab9 */ /* 0x000fe20000000a00 */
[----:B------:R-:W-:Y:S01]  /*ba40*/  ULDC.64 UR24, c[0x0][0x590] ;  /* 0x0001640000187ab9 */ /* 0x000fe20000000a00 */
[----:B------:R-:W2:Y:S01]  /*ba50*/  LDC R11, c[0x0][0x8a8] ;  /* 0x00022a00ff0b7b82 */ /* 0x000ea20000000800 */
[-C--:B---3--:R-:W-:Y:S02]  /*ba60*/  SHF.L.U32 R4, R4, R9.reuse, RZ ;  /* 0x0000000904047219 */ /* 0x088fe400000006ff */
[----:B------:R-:W-:Y:S01]  /*ba70*/  SHF.L.U32 R9, R8, R9, RZ ;  /* 0x0000000908097219 */ /* 0x000fe200000006ff */
[----:B------:R-:W-:Y:S01]  /*ba80*/  IMAD.MOV.U32 R8, RZ, RZ, 0x1 ;  /* 0x00000001ff087424 */ /* 0x000fe200078e00ff */
[----:B------:R-:W-:Y:S01]  /*ba90*/  LOP3.LUT R12, RZ, R4, RZ, 0x33, !PT ;  /* 0x00000004ff0c7212 */ /* 0x000fe200078e33ff */
[----:B--2---:R-:W-:-:S07]  /*baa0*/  VIADD R11, R11, 0xffffffff ;  /* 0xffffffff0b0b7836 */ /* 0x004fce0000000000 */
.L_x_138:
[----:B------:R-:W-:Y:S02]  /*bab0*/  ISETP.NE.U32.AND P0, PT, RZ, UR24, PT ;  /* 0x00000018ff007c0c */ /* 0x000fe4000bf05070 */
[----:B------:R-:W-:Y:S02]  /*bac0*/  R2UR UR19, R20 ;  /* 0x00000000141372ca */ /* 0x000fe400000e0000 */
[----:B------:R-:W-:Y:S02]  /*bad0*/  R2UR UR18, R7 ;  /* 0x00000000071272ca */ /* 0x000fe400000e0000 */
[----:B------:R-:W-:-:S09]  /*bae0*/  ISETP.NE.AND.EX P0, PT, RZ, UR25, PT, P0 ;  /* 0x00000019ff007c0c */ /* 0x000fd2000bf05300 */
[----:B------:R-:W-:Y:S02]  /*baf0*/  USHF.L.U32 UR19, UR19, 0x7, URZ ;  /* 0x0000000713137899 */ /* 0x000fe4000800063f */
[----:B------:R-:W-:Y:S02]  /*bb00*/  USHF.L.U32 UR18, UR18, 0x7, URZ ;  /* 0x0000000712127899 */ /* 0x000fe4000800063f */
[----:B--234-:R-:W-:Y:S10]  /*bb10*/  @!P0 BRA `(.L_x_107) ;  /* 0x00000000002c8947 */ /* 0x01cff40003800000 */
[----:B------:R-:W-:-:S04]  /*bb20*/  ISETP.NE.U32.AND P1, PT, RZ, UR14, PT ;  /* 0x0000000eff007c0c */ /* 0x000fc8000bf25070 */
[----:B------:R-:W-:-:S13]  /*bb30*/  ISETP.NE.AND.EX P1, PT, RZ, UR15, PT, P1 ;  /* 0x0000000fff007c0c */ /* 0x000fda000bf25310 */
[----:B------:R-:W-:Y:S05]  /*bb40*/  @!P1 BRA `(.L_x_108) ;  /* 0x0000000000189947 */ /* 0x000fea0003800000 */
[----:B------:R-:W2:Y:S01]  /*bb50*/  LDC.64 R4, c[0x0][0x588] ;  /* 0x00016200ff047b82 */ /* 0x000ea20000000a00 */
[----:B-1---5:R-:W-:-:S04]  /*bb60*/  IMAD R3, R6, UR24, RZ ;  /* 0x0000001806037c24 */ /* 0x022fc8000f8e02ff */
[----:B--2---:R-:W-:-:S05]  /*bb70*/  IMAD.WIDE R4, R3, 0x4, R4 ;  /* 0x0000000403047825 */ /* 0x004fca00078e0204 */
[----:B------:R2:W5:Y:S01]  /*bb80*/  LDG.E R3, desc[UR40][R4.64] ;  /* 0x0000002804037981 */ /* 0x000562000c1e1900 */
[----:B------:R-:W-:Y:S01]  /*bb90*/  MOV R0, 0x1 ;  /* 0x0000000100007802 */ /* 0x000fe20000000f00 */
[----:B------:R-:W-:Y:S06]  /*bba0*/  BRA `(.L_x_107) ;  /* 0x0000000000087947 */ /* 0x000fec0003800000 */
.L_x_108:
[----:B-1---5:R-:W3:Y:S01]  /*bbb0*/  LDC R3, c[0x0][0x580] ;  /* 0x00016000ff037b82 */ /* 0x022ee20000000800 */
[----:B------:R-:W-:-:S07]  /*bbc0*/  IMAD.MOV.U32 R0, RZ, RZ, 0x1 ;  /* 0x00000001ff007424 */ /* 0x000fce00078e00ff */
.L_x_107:
[----:B------:R-:W-:Y:S05]  /*bbd0*/  @!P0 BRA `(.L_x_109) ;  /* 0x00000000001c8947 */ /* 0x000fea0003800000 */
[----:B------:R-:W-:-:S13]  /*bbe0*/  LOP3.LUT P2, RZ, R0, 0xff, RZ, 0xc0, !PT ;  /* 0x000000ff00ff7812 */ /* 0x000fda000784c0ff */
[----:B--2---:R-:W2:Y:S02]  /*bbf0*/  @!P2 LDC.64 R4, c[0x0][0x588] ;  /* 0x00016200ff04ab82 */ /* 0x004ea40000000a00 */
[----:B--2---:R-:W-:-:S04]  /*bc00*/  @!P2 ISETP.NE.U32.AND P0, PT, R4, RZ, PT ;  /* 0x000000ff0400a20c */ /* 0x004fc80003f05070 */
[----:B------:R-:W-:Y:S02]  /*bc10*/  @!P2 ISETP.NE.AND.EX P1, PT, R5, RZ, PT, P0 ;  /* 0x000000ff0500a20c */ /* 0x000fe40003f25300 */
[----:B-1-3-5:R-:W-:Y:S02]  /*bc20*/  @P2 FSETP.EQ.AND P0, PT, R3, RZ, PT ;  /* 0x000000ff0300220b */ /* 0x02afe40003f02000 */
[----:B------:R-:W-:Y:S01]  /*bc30*/  @!P2 PLOP3.LUT P0, PT, P1, PT, PT, 0x8, 0x0 ;  /* 0x000000000000a81c */ /* 0x000fe20000f0e170 */
[----:B------:R-:W-:-:S12]  /*bc40*/  BRA `(.L_x_110) ;  /* 0x0000000000047947 */ /* 0x000fd80003800000 */
.L_x_109:
[----:B-1-3-5:R-:W-:-:S13]  /*bc50*/  FSETP.EQ.AND P0, PT, R3, RZ, PT ;  /* 0x000000ff0300720b */ /* 0x02afda0003f02000 */
.L_x_110:
[----:B------:R-:W-:Y:S02]  /*bc60*/  ISETP.NE.AND P2, PT, R10, 0x3, PT ;  /* 0x000000030a00780c */ /* 0x000fe40003f45270 */
[----:B------:R-:W-:-:S04]  /*bc70*/  ELECT P1, URZ, PT ;  /* 0x00000000003f782f */ /* 0x000fc80003820000 */
[----:B------:R-:W-:-:S07]  /*bc80*/  PLOP3.LUT P0, PT, P1, P0, PT, 0x20, 0x0 ;  /* 0x000000000000781c */ /* 0x000fce0000f00470 */
[----:B------:R-:W-:Y:S06]  /*bc90*/  @!P2 BRA `(.L_x_111) ;  /* 0x000000000004a947 */ /* 0x000fec0003800000 */
[----:B------:R-:W-:Y:S01]  /*bca0*/  BPT.TRAP 0x1 ;  /* 0x000000040000795c */ /* 0x000fe20000300000 */
.L_x_111:
[----:B------:R-:W1:Y:S01]  /*bcb0*/  S2UR UR36, SR_CgaCtaId ;  /* 0x00000000002479c3 */ /* 0x000e620000008800 */
[----:B------:R-:W-:Y:S01]  /*bcc0*/  UMOV UR4, 0x400 ;  /* 0x0000040000047882 */ /* 0x000fe20000000000 */
[----:B--2---:R-:W-:Y:S01]  /*bcd0*/  SHF.L.U32 R4, R8, 0x1f, RZ ;  /* 0x0000001f08047819 */ /* 0x004fe200000006ff */
[----:B-1----:R-:W-:-:S09]  /*bce0*/  ULEA UR5, UR36, UR4, 0x18 ;  /* 0x0000000424057291 */ /* 0x002fd2000f8ec03f */
[----:B------:R-:W1:Y:S02]  /*bcf0*/  SYNCS.PHASECHK.TRANS64.TRYWAIT P1, [UR5+0x80], R4 ;  /* 0x00008004ff0075a7 */ /* 0x000e640008020145 */
[----:B-1----:R-:W-:Y:S05]  /*bd00*/  @!P1 BRA `(.L_x_112) ;  /* 0x00000020003c9947 */ /* 0x002fea0003800000 */
.L_x_172:
[----:B------:R-:W-:Y:S04]  /*bd10*/  BSSY B0, `(.L_x_113) ;  /* 0x000000e000007945 */ /* 0x000fe80003800000 */
[----:B------:R-:W-:Y:S05]  /*bd20*/  @!P0 BRA `(.L_x_114) ;  /* 0x0000000000308947 */ /* 0x000fea0003800000 */
[----:B------:R-:W-:Y:S01]  /*bd30*/  R2UR UR20, R6 ;  /* 0x00000000061472ca */ /* 0x000fe200000e0000 */
[----:B------:R-:W-:Y:S02]  /*bd40*/  UIADD3 UR8, UP0, UR6, 0x3f0, URZ ;  /* 0x000003f006087890 */ /* 0x000fe4000ff1e03f */
[----:B------:R-:W-:Y:S02]  /*bd50*/  UIADD3 UR16, UR5, 0x200, URZ ;  /* 0x0000020005107890 */ /* 0x000fe4000fffe03f */
[----:B------:R-:W-:Y:S02]  /*bd60*/  UIADD3 UR17, UR5, 0x60, URZ ;  /* 0x0000006005117890 */ /* 0x000fe4000fffe03f */
[----:B------:R-:W-:Y:S01]  /*bd70*/  UIADD3.X UR9, URZ, UR7, URZ, UP0, !UPT ;  /* 0x000000073f097290 */ /* 0x000fe200087fe43f */
[----:B------:R-:W-:Y:S01]  /*bd80*/  UMOV UR10, 0x0 ;  /* 0x00000000000a7882 */ /* 0x000fe20000000000 */
[----:B------:R-:W-:-:S07]  /*bd90*/  UMOV UR11, 0x10000000 ;  /* 0x10000000000b7882 */ /* 0x000fce0000000000 */
[----:B------:R2:W-:Y:S02]  /*bda0*/  UTMALDG.3D [UR16], [UR8], desc[UR10] ;  /* 0x00000a10080075b4 */ /* 0x0005e40008011000 */
[----:B--2---:R-:W-:Y:S05]  /*bdb0*/  @!P2 BRA `(.L_x_115) ;  /* 0x000000000004a947 */ /* 0x004fea0003800000 */
[----:B------:R-:W-:Y:S01]  /*bdc0*/  BPT.TRAP 0x1 ;  /* 0x000000040000795c */ /* 0x000fe20000300000 */
.L_x_115:
[----:B-1----:R-:W1:Y:S02]  /*bdd0*/  LDC R5, c[0x0][0x800] ;  /* 0x00020000ff057b82 */ /* 0x002e640000000800 */
[----:B-1----:R2:W-:Y:S02]  /*bde0*/  SYNCS.ARRIVE.TRANS64.RED.A0TR RZ, [UR5+0x60], R5 ;  /* 0x00006005ffff79a7 */ /* 0x0025e40008300405 */
.L_x_114:
[----:B------:R-:W-:Y:S05]  /*bdf0*/  BSYNC B0 ;  /* 0x0000000000007941 */ /* 0x000fea0003800000 */
.L_x_113:
[----:B------:R-:W-:Y:S05]  /*be00*/  @!P2 BRA `(.L_x_116) ;  /* 0x000000000004a947 */ /* 0x000fea0003800000 */
[----:B------:R-:W-:Y:S01]  /*be10*/  BPT.TRAP 0x1 ;  /* 0x000000040000795c */ /* 0x000fe20000300000 */
.L_x_116:
[----:B------:R-:W-:-:S04]  /*be20*/  UIADD3 UR4, UR5, 0x60, URZ ;  /* 0x0000006005047890 */ /* 0x000fc8000fffe03f */
[----:B------:R-:W-:-:S09]  /*be30*/  UPRMT UR4, UR36, 0x654, UR4 ;  /* 0x0000065424047896 */ /* 0x000fd20008000004 */
[----:B------:R-:W-:Y:S01]  /*be40*/  SYNCS.ARRIVE.TRANS64.RED.A1T0 RZ, [UR4], RZ ;  /* 0x000000ffffff79a7 */ /* 0x000fe20008100404 */
[----:B------:R-:W-:Y:S05]  /*be50*/  @!P2 BRA `(.L_x_117) ;  /* 0x000000000004a947 */ /* 0x000fea0003800000 */
[----:B------:R-:W-:Y:S01]  /*be60*/  BPT.TRAP 0x1 ;  /* 0x000000040000795c */ /* 0x000fe20000300000 */
.L_x_117:
[----:B------:R-:W3:Y:S02]  /*be70*/  SYNCS.PHASECHK.TRANS64.TRYWAIT P1, [UR5+0x88], R4 ;  /* 0x00008804ff0075a7 */ /* 0x000ee40008020145 */
[----:B---3--:R-:W-:Y:S05]  /*be80*/  @!P1 BRA `(.L_x_118) ;  /* 0x0000001c00f49947 */ /* 0x008fea0003800000 */
.L_x_173:
[----:B------:R-:W-:Y:S04]  /*be90*/  BSSY B0, `(.L_x_119) ;  /* 0x0000010000007945 */ /* 0x000fe80003800000 */
[----:B------:R-:W-:Y:S05]  /*bea0*/  @!P0 BRA `(.L_x_120) ;  /* 0x0000000000388947 */ /* 0x000fea0003800000 */
[----:B------:R-:W-:Y:S01]  /*beb0*/  UIADD3 UR16, UP0, UR6, 0x3f0, URZ ;  /* 0x000003f006107890 */ /* 0x000fe2000ff1e03f */
[----:B------:R-:W-:Y:S01]  /*bec0*/  R2UR UR12, R6 ;  /* 0x00000000060c72ca */ /* 0x000fe200000e0000 */
[----:B------:R-:W-:Y:S02]  /*bed0*/  UIADD3 UR10, UR18, 0x20, URZ ;  /* 0x00000020120a7890 */ /* 0x000fe4000fffe03f */
[----:B------:R-:W-:Y:S02]  /*bee0*/  UIADD3 UR8, UR5, 0x2200, URZ ;  /* 0x0000220005087890 */ /* 0x000fe4000fffe03f */
[----:B------:R-:W-:Y:S02]  /*bef0*/  UIADD3 UR9, UR5, 0x68, URZ ;  /* 0x0000006805097890 */ /* 0x000fe4000fffe03f */
[----:B------:R-:W-:Y:S01]  /*bf00*/  UIADD3.X UR17, URZ, UR7, URZ, UP0, !UPT ;  /* 0x000000073f117290 */ /* 0x000fe200087fe43f */
[----:B------:R-:W-:Y:S01]  /*bf10*/  UMOV UR20, 0x0 ;  /* 0x0000000000147882 */ /* 0x000fe20000000000 */
[----:B------:R-:W-:Y:S01]  /*bf20*/  UMOV UR21, 0x10000000 ;  /* 0x1000000000157882 */ /* 0x000fe20000000000 */
[----:B------:R-:W-:-:S06]  /*bf30*/  UMOV UR11, UR19 ;  /* 0x00000013000b7c82 */ /* 0x000fcc0008000000 */
[----:B------:R3:W-:Y:S02]  /*bf40*/  UTMALDG.3D [UR8], [UR16], desc[UR20] ;  /* 0x00001408100075b4 */ /* 0x0007e40008011000 */
[----:B---3--:R-:W-:Y:S05]  /*bf50*/  @!P2 BRA `(.L_x_121) ;  /* 0x000000000004a947 */ /* 0x008fea0003800000 */
[----:B------:R-:W-:Y:S01]  /*bf60*/  BPT.TRAP 0x1 ;  /* 0x000000040000795c */ /* 0x000fe20000300000 */
.L_x_121:
[----:B-12---:R-:W1:Y:S02]  /*bf70*/  LDC R5, c[0x0][0x800] ;  /* 0x00020000ff057b82 */ /* 0x006e640000000800 */
[----:B-1----:R3:W-:Y:S02]  /*bf80*/  SYNCS.ARRIVE.TRANS64.RED.A0TR RZ, [UR5+0x68], R5 ;  /* 0x00006805ffff79a7 */ /* 0x0027e40008300405 */
.L_x_120:
[----:B------:R-:W-:Y:S05]  /*bf90*/  BSYNC B0 ;  /* 0x0000000000007941 */ /* 0x000fea0003800000 */
.L_x_119:
[----:B------:R-:W-:Y:S05]  /*bfa0*/  @!P2 BRA `(.L_x_122) ;  /* 0x000000000004a947 */ /* 0x000fea0003800000 */
[----:B------:R-:W-:Y:S01]  /*bfb0*/  BPT.TRAP 0x1 ;  /* 0x000000040000795c */ /* 0x000fe20000300000 */
.L_x_122:
[----:B------:R-:W-:-:S04]  /*bfc0*/  UIADD3 UR4, UR5, 0x68, URZ ;  /* 0x0000006805047890 */ /* 0x000fc8000fffe03f */
[----:B------:R-:W-:-:S09]  /*bfd0*/  UPRMT UR4, UR36, 0x654, UR4 ;  /* 0x0000065424047896 */ /* 0x000fd20008000004 */
[----:B------:R-:W-:Y:S01]  /*bfe0*/  SYNCS.ARRIVE.TRANS64.RED.A1T0 RZ, [UR4], RZ ;  /* 0x000000ffffff79a7 */ /* 0x000fe20008100404 */
[----:B------:R-:W-:Y:S05]  /*bff0*/  @!P2 BRA `(.L_x_123) ;  /* 0x000000000004a947 */ /* 0x000fea0003800000 */
[----:B------:R-:W-:Y:S01]  /*c000*/  BPT.TRAP 0x1 ;  /* 0x000000040000795c */ /* 0x000fe20000300000 */
.L_x_123:
[----:B------:R-:W4:Y:S02]  /*c010*/  SYNCS.PHASECHK.TRANS64.TRYWAIT P1, [UR5+0x90], R4 ;  /* 0x00009004ff0075a7 */ /* 0x000f240008020145 */
[----:B----4-:R-:W-:Y:S05]  /*c020*/  @!P1 BRA `(.L_x_124) ;  /* 0x0000001c00a49947 */ /* 0x010fea0003800000 */
.L_x_174:
        /* <DEDUP_REMOVED lines=12> */
[----:B----4-:R-:W-:Y:S05]  /*c0f0*/  @!P2 BRA `(.L_x_127) ;  /* 0x000000000004a947 */ /* 0x010fea0003800000 */
[----:B------:R-:W-:Y:S01]  /*c100*/  BPT.TRAP 0x1 ;  /* 0x000000040000795c */ /* 0x000fe20000300000 */
.L_x_127:
[----:B-123--:R-:W1:Y:S02]  /*c110*/  LDC R5, c[0x0][0x800] ;  /* 0x00020000ff057b82 */ /* 0x00ee640000000800 */
[----:B-1----:R4:W-:Y:S02]  /*c120*/  SYNCS.ARRIVE.TRANS64.RED.A0TR RZ, [UR5+0x70], R5 ;  /* 0x00007005ffff79a7 */ /* 0x0029e40008300405 */
.L_x_126:
[----:B------:R-:W-:Y:S05]  /*c130*/  BSYNC B0 ;  /* 0x0000000000007941 */ /* 0x000fea0003800000 */
.L_x_125:
[----:B------:R-:W-:Y:S05]  /*c140*/  @!P2 BRA `(.L_x_128) ;  /* 0x000000000004a947 */ /* 0x000fea0003800000 */
[----:B------:R-:W-:Y:S01]  /*c150*/  BPT.TRAP 0x1 ;  /* 0x000000040000795c */ /* 0x000fe20000300000 */
.L_x_128:
[----:B------:R-:W-:-:S04]  /*c160*/  UIADD3 UR4, UR5, 0x70, URZ ;  /* 0x0000007005047890 */ /* 0x000fc8000fffe03f */
[----:B------:R-:W-:-:S09]  /*c170*/  UPRMT UR4, UR36, 0x654, UR4 ;  /* 0x0000065424047896 */ /* 0x000fd20008000004 */
[----:B------:R-:W-:Y:S01]  /*c180*/  SYNCS.ARRIVE.TRANS64.RED.A1T0 RZ, [UR4], RZ ;  /* 0x000000ffffff79a7 */ /* 0x000fe20008100404 */
[----:B------:R-:W-:Y:S05]  /*c190*/  @!P2 BRA `(.L_x_129) ;  /* 0x000000000004a947 */ /* 0x000fea0003800000 */
[----:B------:R-:W-:Y:S01]  /*c1a0*/  BPT.TRAP 0x1 ;  /* 0x000000040000795c */ /* 0x000fe20000300000 */
.L_x_129:
[----:B------:R-:W5:Y:S02]  /*c1b0*/  SYNCS.PHASECHK.TRANS64.TRYWAIT P1, [UR5+0x98], R4 ;  /* 0x00009804ff0075a7 */ /* 0x000f640008020145 */
[----:B-----5:R-:W-:Y:S05]  /*c1c0*/  @!P1 BRA `(.L_x_130) ;  /* 0x0000001c00549947 */ /* 0x020fea0003800000 */
.L_x_175:
[----:B------:R-:W-:Y:S04]  /*c1d0*/  BSSY B0, `(.L_x_131) ;  /* 0x0000010000007945 */ /* 0x000fe80003800000 */
[----:B------:R-:W-:Y:S05]  /*c1e0*/  @!P0 BRA `(.L_x_132) ;  /* 0x0000000000388947 */ /* 0x000fea0003800000 */
[----:B------:R-:W-:Y:S01]  /*c1f0*/  R2UR UR12, R6 ;  /* 0x00000000060c72ca */ /* 0x000fe200000e0000 */
[----:B------:R-:W-:Y:S02]  /*c200*/  UIADD3 UR16, UP0, UR6, 0x3f0, URZ ;  /* 0x000003f006107890 */ /* 0x000fe4000ff1e03f */
        /* <DEDUP_REMOVED lines=8> */
[----:B-1----:R-:W-:Y:S05]  /*c290*/  @!P2 BRA `(.L_x_133) ;  /* 0x000000000004a947 */ /* 0x002fea0003800000 */
[----:B------:R-:W-:Y:S01]  /*c2a0*/  BPT.TRAP 0x1 ;  /* 0x000000040000795c */ /* 0x000fe20000300000 */
.L_x_133:
[----:B------:R-:W1:Y:S02]  /*c2b0*/  LDC R4, c[0x0][0x800] ;  /* 0x00020000ff047b82 */ /* 0x000e640000000800 */
[----:B-1----:R1:W-:Y:S02]  /*c2c0*/  SYNCS.ARRIVE.TRANS64.RED.A0TR RZ, [UR5+0x78], R4 ;  /* 0x00007804ffff79a7 */ /* 0x0023e40008300405 */
.L_x_132:
[----:B------:R-:W-:Y:S05]  /*c2d0*/  BSYNC B0 ;  /* 0x0000000000007941 */ /* 0x000fea0003800000 */
.L_x_131:
[----:B------:R-:W-:Y:S05]  /*c2e0*/  @!P2 BRA `(.L_x_134) ;  /* 0x000000000004a947 */ /* 0x000fea0003800000 */
[----:B------:R-:W-:Y:S01]  /*c2f0*/  BPT.TRAP 0x1 ;  /* 0x000000040000795c */ /* 0x000fe20000300000 */
.L_x_134:
[----:B------:R-:W-:Y:S01]  /*c300*/  IADD3 R16, P0, R16, UR38, RZ ;  /* 0x0000002610107c10 */ /* 0x000fe2000ff1e0ff */
[----:B------:R-:W-:Y:S01]  /*c310*/  UIADD3 UR4, UR5, 0x78, URZ ;  /* 0x0000007805047890 */ /* 0x000fe2000fffe03f */
[----:B------:R-:W-:Y:S01]  /*c320*/  LOP3.LUT R8, R8, 0x1, RZ, 0x3c, !PT ;  /* 0x0000000108087812 */ /* 0x000fe200078e3cff */
[----:B------:R-:W-:Y:S01]  /*c330*/  IMAD.MOV.U32 R20, RZ, RZ, -0x1 ;  /* 0xffffffffff147424 */ /* 0x000fe200078e00ff */
[----:B------:R-:W-:Y:S01]  /*c340*/  IADD3.X R17, R17, UR37, RZ, P0, !PT ;  /* 0x0000002511117c10 */ /* 0x000fe200087fe4ff */
[----:B------:R-:W-:Y:S01]  /*c350*/  UPRMT UR4, UR36, 0x654, UR4 ;  /* 0x0000065424047896 */ /* 0x000fe20008000004 */
[----:B------:R-:W-:Y:S01]  /*c360*/  ISETP.GE.U32.AND P0, PT, R16, UR22, PT ;  /* 0x0000001610007c0c */ /* 0x000fe2000bf06070 */
[----:B------:R-:W-:Y:S01]  /*c370*/  IMAD.MOV.U32 R7, RZ, RZ, -0x1 ;  /* 0xffffffffff077424 */ /* 0x000fe200078e00ff */
[----:B-1----:R-:W-:Y:S02]  /*c380*/  PRMT R4, RZ, 0x7610, R4 ;  /* 0x00007610ff047816 */ /* 0x002fe40000000004 */
[----:B------:R-:W-:-:S02]  /*c390*/  ISETP.GE.U32.AND.EX P0, PT, R17, UR23, PT, P0 ;  /* 0x0000001711007c0c */ /* 0x000fc4000bf06100 */
[----:B------:R-:W-:Y:S02]  /*c3a0*/  MOV R6, 0xffffffff ;  /* 0xffffffff00067802 */ /* 0x000fe40000000f00 */
[----:B------:R-:W-:Y:S09]  /*c3b0*/  SYNCS.ARRIVE.TRANS64.RED.A1T0 RZ, [UR4], RZ ;  /* 0x000000ffffff79a7 */ /* 0x000ff20008100404 */
[----:B------:R-:W-:Y:S05]  /*c3c0*/  @P0 BRA `(.L_x_135) ;  /* 0x0000000400580947 */ /* 0x000fea0003800000 */
[----:B------:R-:W1:Y:S01]  /*c3d0*/  S2R R13, SR_CTAID.X ;  /* 0x00000000000d7919 */ /* 0x000e620000002500 */
[----:B------:R-:W5:Y:S01]  /*c3e0*/  LDC.64 R14, c[0x0][0x8d0] ;  /* 0x00023400ff0e7b82 */ /* 0x000f620000000a00 */
[----:B------:R-:W-:Y:S01]  /*c3f0*/  ULDC UR4, c[0x0][0x150] ;  /* 0x0000540000047ab9 */ /* 0x000fe20000000800 */
[----:B------:R-:W-:Y:S01]  /*c400*/  IMAD.MOV.U32 R22, RZ, RZ, R17 ;  /* 0x000000ffff167224 */ /* 0x000fe200078e0011 */
[----:B------:R-:W2:Y:S05]  /*c410*/  S2R R20, SR_CTAID.Y ;  /* 0x0000000000147919 */ /* 0x000eaa0000002600 */
[----:B------:R-:W3:Y:S08]  /*c420*/  LDC R6, c[0x0][0x144] ;  /* 0x00005100ff067b82 */ /* 0x000ef00000000800 */
[----:B------:R-:W3:Y:S01]  /*c430*/  LDC R21, c[0x0][0x8d8] ;  /* 0x00023600ff157b82 */ /* 0x000ee20000000800 */
[----:B-----5:R-:W-:-:S04]  /*c440*/  ISETP.NE.U32.AND P0, PT, R14, RZ, PT ;  /* 0x000000ff0e00720c */ /* 0x020fc80003f05070 */
[----:B------:R-:W-:Y:S02]  /*c450*/  ISETP.NE.AND.EX P0, PT, R15, RZ, PT, P0 ;  /* 0x000000ff0f00720c */ /* 0x000fe40003f05300 */
[----:B-1----:R-:W-:Y:S02]  /*c460*/  I2FP.F32.U32 R4, R13 ;  /* 0x0000000d00047245 */ /* 0x002fe40000201000 */
[----:B--2---:R-:W-:-:S03]  /*c470*/  I2FP.F32.U32 R18, R20 ;  /* 0x0000001400127245 */ /* 0x004fc60000201000 */
[----:B------:R-:W-:-:S06]  /*c480*/  FMUL R4, R4, UR4 ;  /* 0x0000000404047c20 */ /* 0x000fcc0008400000 */
[----:B------:R-:W3:Y:S02]  /*c490*/  F2I.U32.TRUNC.NTZ R4, R4 ;  /* 0x0000000400047305 */ /* 0x000ee4000020f000 */
[----:B---34-:R-:W-:-:S04]  /*c4a0*/  IMAD.MOV R5, RZ, RZ, -R4 ;  /* 0x000000ffff057224 */ /* 0x018fc800078e0a04 */
[----:B------:R-:W-:Y:S02]  /*c4b0*/  IMAD R13, R6, R5, R13 ;  /* 0x00000005060d7224 */ /* 0x000fe400078e020d */
[----:B------:R-:W-:Y:S01]  /*c4c0*/  IMAD.MOV.U32 R6, RZ, RZ, R16 ;  /* 0x000000ffff067224 */ /* 0x000fe200078e0010 */
[----:B------:R-:W-:Y:S06]  /*c4d0*/  @!P0 BRA `(.L_x_136) ;  /* 0x0000000000308947 */ /* 0x000fec0003800000 */
[----:B------:R-:W1:Y:S02]  /*c4e0*/  LDC R5, c[0x0][0x8dc] ;  /* 0x00023700ff057b82 */ /* 0x000e640000000800 */
[----:B-1----:R-:W-:-:S04]  /*c4f0*/  IADD3 R5, P0, R16, R5, RZ ;  /* 0x0000000510057210 */ /* 0x002fc80007f1e0ff */
[----:B------:R-:W-:-:S05]  /*c500*/  IADD3.X R23, RZ, R17, RZ, P0, !PT ;  /* 0x00000011ff177210 */ /* 0x000fca00007fe4ff */
[----:B------:R-:W-:-:S04]  /*c510*/  IMAD.WIDE.U32 R6, R23, R14, RZ ;  /* 0x0000000e17067225 */ /* 0x000fc800078e00ff */
[----:B------:R-:W-:-:S04]  /*c520*/  IMAD.WIDE.U32 R6, P0, R5, R15, R6 ;  /* 0x0000000f05067225 */ /* 0x000fc80007800006 */
[----:B------:R-:W-:-:S04]  /*c530*/  IMAD.WIDE.U32 R4, R5, R14, RZ ;  /* 0x0000000e05047225 */ /* 0x000fc800078e00ff */
[----:B------:R-:W-:Y:S01]  /*c540*/  IMAD.MOV.U32 R4, RZ, RZ, R7 ;  /* 0x000000ffff047224 */ /* 0x000fe200078e0007 */
[----:B------:R-:W-:Y:S01]  /*c550*/  IADD3 RZ, P1, R5, R6, RZ ;  /* 0x0000000605ff7210 */ /* 0x000fe20007f3e0ff */
[----:B------:R-:W-:-:S04]  /*c560*/  IMAD.X R5, RZ, RZ, RZ, P0 ;  /* 0x000000ffff057224 */ /* 0x000fc800000e06ff */
[----:B------:R-:W-:-:S04]  /*c570*/  IMAD.WIDE.U32.X R4, R23, R15, R4, P1 ;  /* 0x0000000f17047225 */ /* 0x000fc800008e0404 */
[----:B------:R-:W-:Y:S01]  /*c580*/  IMAD.MOV.U32 R6, RZ, RZ, R4 ;  /* 0x000000ffff067224 */ /* 0x000fe200078e0004 */
[----:B------:R-:W-:-:S07]  /*c590*/  MOV R22, R5 ;  /* 0x0000000500167202 */ /* 0x000fce0000000f00 */
.L_x_136:
[----:B------:R-:W-:Y:S01]  /*c5a0*/  ULDC UR4, c[0x0][0x154] ;  /* 0x0000550000047ab9 */ /* 0x000fe20000000800 */
[----:B------:R-:W1:Y:S01]  /*c5b0*/  LDC R7, c[0x0][0x148] ;  /* 0x00005200ff077b82 */ /* 0x000e620000000800 */
[----:B------:R-:W-:Y:S01]  /*c5c0*/  FMUL R14, R18, UR4 ;  /* 0x00000004120e7c20 */ /* 0x000fe20008400000 */
[----:B------:R-:W-:Y:S02]  /*c5d0*/  ISETP.NE.AND P2, PT, R2, 0x1, PT ;  /* 0x000000010200780c */ /* 0x000fe40003f45270 */
[-CC-:B------:R-:W-:Y:S02]  /*c5e0*/  SHF.R.U64 R18, R6, R21.reuse, R22.reuse ;  /* 0x0000001506127219 */ /* 0x180fe40000001216 */
[----:B------:R-:W-:Y:S01]  /*c5f0*/  SHF.R.U32.HI R21, RZ, R21, R22 ;  /* 0x00000015ff157219 */ /* 0x000fe20000011616 */
[----:B------:R-:W2:Y:S01]  /*c600*/  F2I.U32.TRUNC.NTZ R14, R14 ;  /* 0x0000000e000e7305 */ /* 0x000ea2000020f000 */
[----:B------:R-:W3:Y:S01]  /*c610*/  LDC.64 R4, c[0x0][0x8c8] ;  /* 0x00023200ff047b82 */ /* 0x000ee20000000a00 */
[----:B------:R-:W-:-:S05]  /*c620*/  IADD3 R23, P0, RZ, -R18, RZ ;  /* 0x80000012ff177210 */ /* 0x000fca0007f1e0ff */
[----:B------:R-:W-:Y:S02]  /*c630*/  IMAD.X R21, RZ, RZ, ~R21, P0 ;  /* 0x000000ffff157224 */ /* 0x000fe400000e0e15 */
[----:B------:R-:W4:Y:S01]  /*c640*/  LDC R22, c[0x0][0x8c0] ;  /* 0x00023000ff167b82 */ /* 0x000f220000000800 */
[----:B--2---:R-:W-:-:S07]  /*c650*/  IMAD.MOV R15, RZ, RZ, -R14 ;  /* 0x000000ffff0f7224 */ /* 0x004fce00078e0a0e */
[----:B------:R-:W2:Y:S01]  /*c660*/  LDC R27, c[0x0][0x900] ;  /* 0x00024000ff1b7b82 */ /* 0x000ea20000000800 */
[----:B-1----:R-:W-:-:S07]  /*c670*/  @P2 IMAD R13, R7, R15, R20 ;  /* 0x0000000f070d2224 */ /* 0x002fce00078e0214 */
[----:B------:R-:W1:Y:S01]  /*c680*/  LDC.64 R14, c[0x0][0x8e8] ;  /* 0x00023a00ff0e7b82 */ /* 0x000e620000000a00 */
[----:B---3--:R-:W-:-:S04]  /*c690*/  IMAD R6, R21, R4, RZ ;  /* 0x0000000415067224 */ /* 0x008fc800078e02ff */
[C---:B------:R-:W-:Y:S02]  /*c6a0*/  IMAD R7, R23.reuse, R5, R6 ;  /* 0x0000000517077224 */ /* 0x040fe400078e0206 */
[----:B------:R-:W-:Y:S01]  /*c6b0*/  IMAD.WIDE.U32 R4, R23, R4, R16 ;  /* 0x0000000417047225 */ /* 0x000fe200078e0010 */
[----:B------:R-:W3:Y:S03]  /*c6c0*/  LDC R6, c[0x0][0x8b0] ;  /* 0x00022c00ff067b82 */ /* 0x000ee60000000800 */
[----:B------:R-:W-:-:S05]  /*c6d0*/  IMAD.IADD R5, R5, 0x1, R7 ;  /* 0x0000000105057824 */ /* 0x000fca00078e0207 */
[-CC-:B----4-:R-:W-:Y:S01]  /*c6e0*/  SHF.R.U64 R26, R4, R22.reuse, R5.reuse ;  /* 0x00000016041a7219 */ /* 0x190fe20000001205 */
[----:B------:R-:W4:Y:S01]  /*c6f0*/  LDC R25, c[0x0][0x8f0] ;  /* 0x00023c00ff197b82 */ /* 0x000f220000000800 */
[----:B------:R-:W-:Y:S02]  /*c700*/  SHF.R.U32.HI R5, RZ, R22, R5 ;  /* 0x00000016ff057219 */ /* 0x000fe40000011605 */
[----:B-1----:R-:W-:-:S05]  /*c710*/  ISETP.NE.U32.AND P0, PT, R14, RZ, PT ;  /* 0x000000ff0e00720c */ /* 0x002fca0003f05070 */
[----:B------:R-:W1:Y:S01]  /*c720*/  LDC R24, c[0x0][0x8e0] ;  /* 0x00023800ff187b82 */ /* 0x000e620000000800 */
[----:B------:R-:W-:Y:S02]  /*c730*/  ISETP.NE.AND.EX P0, PT, R15, RZ, PT, P0 ;  /* 0x000000ff0f00720c */ /* 0x000fe40003f05300 */
[----:B---3--:R-:W-:-:S05]  /*c740*/  SHF.R.U64 R23, R26, R6, R5 ;  /* 0x000000061a177219 */ /* 0x008fca0000001205 */
[----:B------:R-:W3:Y:S01]  /*c750*/  LDC R22, c[0x0][0x8b8] ;  /* 0x00022e00ff167b82 */ /* 0x000ee20000000800 */
[----:B------:R-:W-:-:S04]  /*c760*/  SHF.R.U32.HI R4, RZ, R6, R5 ;  /* 0x00000006ff047219 */ /* 0x000fc80000011605 */
[-CC-:B--2---:R-:W-:Y:S02]  /*c770*/  SHF.R.U64 R21, R23, R27.reuse, R4.reuse ;  /* 0x0000001b17157219 */ /* 0x184fe40000001204 */
[----:B------:R-:W-:Y:S01]  /*c780*/  SHF.R.U32.HI R27, RZ, R27, R4 ;  /* 0x0000001bff1b7219 */ /* 0x000fe20000011604 */
[----:B------:R-:W2:Y:S01]  /*c790*/  LDC R20, c[0x0][0x8a8] ;  /* 0x00022a00ff147b82 */ /* 0x000ea20000000800 */
[----:B------:R-:W-:-:S03]  /*c7a0*/  MOV R4, R21 ;  /* 0x0000001500047202 */ /* 0x000fc60000000f00 */
[----:B------:R-:W-:Y:S01]  /*c7b0*/  IMAD.MOV.U32 R5, RZ, RZ, R27 ;  /* 0x000000ffff057224 */ /* 0x000fe200078e001b */
[----:B----4-:R-:W-:Y:S06]  /*c7c0*/  @!P0 BRA `(.L_x_137) ;  /* 0x0000000000288947 */ /* 0x010fec0003800000 */
[----:B------:R-:W4:Y:S02]  /*c7d0*/  LDC R4, c[0x0][0x8f4] ;  /* 0x00023d00ff047b82 */ /* 0x000f240000000800 */
[----:B----4-:R-:W-:-:S05]  /*c7e0*/  IADD3 R5, P0, R21, R4, RZ ;  /* 0x0000000415057210 */ /* 0x010fca0007f1e0ff */
[----:B------:R-:W-:-:S04]  /*c7f0*/  IMAD.X R27, RZ, RZ, R27, P0 ;  /* 0x000000ffff1b7224 */ /* 0x000fc800000e061b */
[----:B------:R-:W-:-:S04]  /*c800*/  IMAD.WIDE.U32 R6, R27, R14, RZ ;  /* 0x0000000e1b067225 */ /* 0x000fc800078e00ff */
[----:B------:R-:W-:-:S04]  /*c810*/  IMAD.WIDE.U32 R6, P0, R5, R15, R6 ;  /* 0x0000000f05067225 */ /* 0x000fc80007800006 */
[----:B------:R-:W-:Y:S01]  /*c820*/  IMAD.WIDE.U32 R4, R5, R14, RZ ;  /* 0x0000000e05047225 */ /* 0x000fe200078e00ff */
[----:B------:R-:W-:-:S04]  /*c830*/  MOV R4, R7 ;  /* 0x0000000700047202 */ /* 0x000fc80000000f00 */
[----:B------:R-:W-:Y:S01]  /*c840*/  IADD3 RZ, P1, R5, R6, RZ ;  /* 0x0000000605ff7210 */ /* 0x000fe20007f3e0ff */
[----:B------:R-:W-:-:S04]  /*c850*/  IMAD.X R5, RZ, RZ, RZ, P0 ;  /* 0x000000ffff057224 */ /* 0x000fc800000e06ff */
[----:B------:R-:W-:-:S08]  /*c860*/  IMAD.WIDE.U32.X R4, R27, R15, R4, P1 ;  /* 0x0000000f1b047225 */ /* 0x000fd000008e0404 */
.L_x_137:
[----:B------:R-:W-:Y:S01]  /*c870*/  SHF.R.U64 R25, R4, R25, R5 ;  /* 0x0000001904197219 */ /* 0x000fe20000001205 */
[----:B------:R-:W-:Y:S01]  /*c880*/  IMAD.MOV.U32 R6, RZ, RZ, R18 ;  /* 0x000000ffff067224 */ /* 0x000fe200078e0012 */
[----:B------:R-:W-:Y:S02]  /*c890*/  LOP3.LUT R4, R23, R12, RZ, 0xc0, !PT ;  /* 0x0000000c17047212 */ /* 0x000fe400078ec0ff */
[----:B------:R-:W-:Y:S01]  /*c8a0*/  LOP3.LUT R26, R26, R11, RZ, 0xc0, !PT ;  /* 0x0000000b1a1a7212 */ /* 0x000fe200078ec0ff */
[----:B------:R-:W-:Y:S02]  /*c8b0*/  IMAD.MOV R5, RZ, RZ, -R25 ;  /* 0x000000ffff057224 */ /* 0x000fe400078e0a19 */
[----:B------:R-:W-:Y:S02]  /*c8c0*/  IMAD R4, R9, R25, R4 ;  /* 0x0000001909047224 */ /* 0x000fe400078e0204 */
[----:B-1----:R-:W-:Y:S02]  /*c8d0*/  IMAD R21, R5, R24, R21 ;  /* 0x0000001805157224 */ /* 0x002fe400078e0215 */
[----:B---3--:R-:W-:-:S02]  /*c8e0*/  IMAD R13, R4, R22, R13 ;  /* 0x00000016040d7224 */ /* 0x008fc400078e020d */
[----:B--2---:R-:W-:Y:S02]  /*c8f0*/  IMAD R20, R21, R20, R26 ;  /* 0x0000001415147224 */ /* 0x004fe400078e021a */
[----:B------:R-:W-:-:S03]  /*c900*/  IMAD.MOV.U32 R4, RZ, RZ, 0x1 ;  /* 0x00000001ff047424 */ /* 0x000fc600078e00ff */
[----:B------:R-:W-:Y:S02]  /*c910*/  SEL R7, R20, R13, !P2 ;  /* 0x0000000d14077207 */ /* 0x000fe40005000000 */
[----:B------:R-:W-:-:S07]  /*c920*/  SEL R20, R13, R20, !P2 ;  /* 0x000000140d147207 */ /* 0x000fce0005000000 */
.L_x_135:
[----:B------:R-:W-:-:S13]  /*c930*/  LOP3.LUT P0, RZ, R4, 0xff, RZ, 0xc0, !PT ;  /* 0x000000ff04ff7812 */ /* 0x000fda000780c0ff */
[----:B------:R-:W-:Y:S05]  /*c940*/  @P0 BRA `(.L_x_138) ;  /* 0xfffffff000580947 */ /* 0x000fea000383ffff */
.L_x_106:
[----:B------:R-:W-:-:S13]  /*c950*/  ELECT P0, URZ, PT ;  /* 0x00000000003f782f */ /* 0x000fda0003800000 */
[----:B------:R-:W-:Y:S05]  /*c960*/  @!P0 BRA `(.L_x_10) ;  /* 0x0000001000848947 */ /* 0x000fea0003800000 */
[----:B------:R-:W-:-:S04]  /*c970*/  LOP3.LUT R19, R19, 0x2, RZ, 0xfc, !PT ;  /* 0x0000000213137812 */ /* 0x000fc800078efcff */
[----:B------:R-:W-:-:S13]  /*c980*/  ISETP.NE.AND P1, PT, R19, 0x3, PT ;  /* 0x000000031300780c */ /* 0x000fda0003f25270 */
[----:B------:R-:W-:Y:S05]  /*c990*/  @!P1 BRA `(.L_x_139) ;  /* 0x0000000000049947 */ /* 0x000fea0003800000 */
[----:B------:R-:W-:Y:S01]  /*c9a0*/  BPT.TRAP 0x1 ;  /* 0x000000040000795c */ /* 0x000fe20000300000 */
.L_x_139:
[----:B------:R-:W-:Y:S02]  /*c9b0*/  MOV R2, 0x400 ;  /* 0x0000040000027802 */ /* 0x000fe40000000f00 */
[----:B-1---5:R-:W-:Y:S02]  /*c9c0*/  MOV R3, UR36 ;  /* 0x0000002400037c02 */ /* 0x022fe40008000f00 */
[----:B------:R-:W-:Y:S02]  /*c9d0*/  SHF.L.U32 R0, R8, 0x1f, RZ ;  /* 0x0000001f08007819 */ /* 0x000fe400000006ff */
[----:B------:R-:W-:-:S04]  /*c9e0*/  LEA R3, R3, R2, 0x18 ;  /* 0x0000000203037211 */ /* 0x000fc800078ec0ff */
[----:B------:R-:W1:Y:S02]  /*c9f0*/  SYNCS.PHASECHK.TRANS64.TRYWAIT P0, [R3+URZ+0x80], R0 ;  /* 0x00008000030075a7 */ /* 0x000e64000800017f */
[----:B-1----:R-:W-:Y:S05]  /*ca00*/  @!P0 BRA `(.L_x_140) ;  /* 0x00000014005c8947 */ /* 0x002fea0003800000 */
.L_x_176:
[----:B------:R-:W-:Y:S05]  /*ca10*/  @!P1 BRA `(.L_x_141) ;  /* 0x0000000000049947 */ /* 0x000fea0003800000 */
[----:B------:R-:W-:Y:S01]  /*ca20*/  BPT.TRAP 0x1 ;  /* 0x000000040000795c */ /* 0x000fe20000300000 */
.L_x_141:
[----:B------:R-:W1:Y:S02]  /*ca30*/  SYNCS.PHASECHK.TRANS64.TRYWAIT P0, [R3+URZ+0x88], R0 ;  /* 0x00008800030075a7 */ /* 0x000e64000800017f */
[----:B-1----:R-:W-:Y:S05]  /*ca40*/  @!P0 BRA `(.L_x_142) ;  /* 0x0000001400608947 */ /* 0x002fea0003800000 */
.L_x_177:
[----:B------:R-:W-:Y:S05]  /*ca50*/  @!P1 BRA `(.L_x_143) ;  /* 0x0000000000049947 */ /* 0x000fea0003800000 */
[----:B------:R-:W-:Y:S01]  /*ca60*/  BPT.TRAP 0x1 ;  /* 0x000000040000795c */ /* 0x000fe20000300000 */
.L_x_143:
[----:B------:R-:W1:Y:S02]  /*ca70*/  SYNCS.PHASECHK.TRANS64.TRYWAIT P0, [R3+URZ+0x90], R0 ;  /* 0x00009000030075a7 */ /* 0x000e64000800017f */
[----:B-1----:R-:W-:Y:S05]  /*ca80*/  @!P0 BRA `(.L_x_144) ;  /* 0x0000001400648947 */ /* 0x002fea0003800000 */
.L_x_178:
[----:B------:R-:W-:Y:S05]  /*ca90*/  @!P1 BRA `(.L_x_145) ;  /* 0x0000000000049947 */ /* 0x000fea0003800000 */
[----:B------:R-:W-:Y:S01]  /*caa0*/  BPT.TRAP 0x1 ;  /* 0x000000040000795c */ /* 0x000fe20000300000 */
.L_x_145:
[----:B------:R-:W-:-:S07]  /*cab0*/  SHF.L.U32 R8, R8, 0x1f, RZ ;  /* 0x0000001f08087819 */ /* 0x000fce00000006ff */
.L_x_146:
[----:B------:R1:W1:Y:S02]  /*cac0*/  SYNCS.PHASECHK.TRANS64.TRYWAIT P0, [R3+URZ+0x98], R8 ;  /* 0x00009808030075a7 */ /* 0x000264000800017f */
[----:B-1----:R-:W-:Y:S05]  /*cad0*/  @!P0 NANOSLEEP.SYNCS 0x989680 ;  /* 0x009896800000895d */ /* 0x002fea0003900000 */
[----:B------:R-:W1:Y:S02]  /*cae0*/  @!P0 SYNCS.PHASECHK.TRANS64 P0, [R3+URZ+0x98], R8 ;  /* 0x00009808030085a7 */ /* 0x000e64000800007f */
[----:B-1----:R-:W-:Y:S05]  /*caf0*/  @P0 BRA `(.L_x_10) ;  /* 0x0000001000200947 */ /* 0x002fea0003800000 */
[----:B------:R-:W-:Y:S05]  /*cb00*/  BRA `(.L_x_146) ;  /* 0xfffffffc00ec7947 */ /* 0x000fea000383ffff */
.L_x_101:
[----:B------:R-:W-:Y:S01]  /*cb10*/  LOP3.LUT P0, RZ, R10, 0xff, RZ, 0xc0, !PT ;  /* 0x000000ff0aff7812 */ /* 0x000fe2000780c0ff */
[----:B------:R-:W-:Y:S02]  /*cb20*/  IMAD.MOV.U32 R0, RZ, RZ, 0x1 ;  /* 0x00000001ff007424 */ /* 0x000fe400078e00ff */
[----:B------:R-:W-:-:S10]  /*cb30*/  IMAD.MOV.U32 R12, RZ, RZ, RZ ;  /* 0x000000ffff0c7224 */ /* 0x000fd400078e00ff */
[----:B------:R-:W-:Y:S05]  /*cb40*/  @!P0 BRA `(.L_x_147) ;  /* 0x0000000c00108947 */ /* 0x000fea0003800000 */
[----:B------:R-:W1:Y:S01]  /*cb50*/  LDC R0, c[0x0][0x28c] ;  /* 0x0000a300ff007b82 */ /* 0x000e620000000800 */
[C---:B------:R-:W-:Y:S01]  /*cb60*/  LOP3.LUT P2, RZ, R18.reuse, 0x7f, RZ, 0xc0, !PT ;  /* 0x0000007f12ff7812 */ /* 0x040fe2000784c0ff */
[----:B------:R-:W-:Y:S01]  /*cb70*/  ULDC UR5, c[0x0][0x900] ;  /* 0x0002400000057ab9 */ /* 0x000fe20000000800 */
[----:B------:R-:W-:Y:S01]  /*cb80*/  LOP3.LUT P0, RZ, R18, 0x1f, RZ, 0xc0, !PT ;  /* 0x0000001f12ff7812 */ /* 0x000fe2000780c0ff */
[----:B------:R-:W-:Y:S01]  /*cb90*/  UMOV UR6, 0xffffffff ;  /* 0xffffffff00067882 */ /* 0x000fe20000000000 */
[----:B------:R-:W-:Y:S01]  /*cba0*/  BSSY B0, `(.L_x_147) ;  /* 0x00000be000007945 */ /* 0x000fe20003800000 */
[----:B------:R-:W-:Y:S01]  /*cbb0*/  USHF.L.U32 UR6, UR6, UR5, URZ ;  /* 0x0000000506067299 */ /* 0x000fe2000800063f */
[----:B------:R-:W-:Y:S01]  /*cbc0*/  MOV R13, 0x1 ;  /* 0x00000001000d7802 */ /* 0x000fe20000000f00 */
[----:B------:R-:W-:Y:S01]  /*cbd0*/  IMAD.MOV.U32 R12, RZ, RZ, RZ ;  /* 0x000000ffff0c7224 */ /* 0x000fe200078e00ff */
[----:B------:R-:W-:Y:S01]  /*cbe0*/  LOP3.LUT R11, R22, 0x2, RZ, 0xfc, !PT ;  /* 0x00000002160b7812 */ /* 0x000fe200078efcff */
[----:B------:R-:W-:Y:S01]  /*cbf0*/  ULDC UR4, c[0x0][0x8a8] ;  /* 0x00022a0000047ab9 */ /* 0x000fe20000000800 */
[----:B------:R-:W-:Y:S01]  /*cc00*/  PLOP3.LUT P0, PT, P0, P2, PT, 0x8a, 0x0 ;  /* 0x000000000000781c */ /* 0x000fe20000705172 */
[----:B------:R-:W-:Y:S01]  /*cc10*/  UMOV UR7, 0x1 ;  /* 0x0000000100077882 */ /* 0x000fe20000000000 */
[----:B------:R-:W-:-:S02]  /*cc20*/  UIADD3 UR15, UR4, -0x1, URZ ;  /* 0xffffffff040f7890 */ /* 0x000fc4000fffe03f */
[----:B------:R-:W-:Y:S02]  /*cc30*/  USHF.L.U32 UR17, UR7, UR5, URZ ;  /* 0x0000000507117299 */ /* 0x000fe4000800063f */
[----:B------:R-:W-:Y:S01]  /*cc40*/  ULOP3.LUT UR16, URZ, UR6, URZ, 0x33, !UPT ;  /* 0x000000063f107292 */ /* 0x000fe2000f8e333f */
[----:B------:R-:W-:Y:S01]  /*cc50*/  ULDC.64 UR20, c[0x0][0x198] ;  /* 0x0000660000147ab9 */ /* 0x000fe20000000a00 */
[----:B-1----:R-:W-:-:S05]  /*cc60*/  VIADD R0, R0, 0x3f ;  /* 0x0000003f00007836 */ /* 0x002fca0000000000 */
[----:B------:R-:W-:-:S04]  /*cc70*/  SHF.R.S32.HI R3, RZ, 0x1f, R0 ;  /* 0x0000001fff037819 */ /* 0x000fc80000011400 */
[----:B------:R-:W-:Y:S01]  /*cc80*/  LEA.HI R3, R3, R0, RZ, 0x6 ;  /* 0x0000000003037211 */ /* 0x000fe200078f30ff */
[----:B------:R-:W-:-:S03]  /*cc90*/  IMAD.MOV.U32 R0, RZ, RZ, 0x1 ;  /* 0x00000001ff007424 */ /* 0x000fc600078e00ff */
[----:B------:R-:W-:-:S05]  /*cca0*/  SHF.R.S32.HI R3, RZ, 0x6, R3 ;  /* 0x00000006ff037819 */ /* 0x000fca0000011403 */
[----:B------:R-:W-:-:S07]  /*ccb0*/  VIADD R10, R3, 0x1 ;  /* 0x00000001030a7836 */ /* 0x000fce0000000000 */
.L_x_159:
[----:B------:R-:W-:-:S03]  /*ccc0*/  UMOV UR4, 0xffffffff ;  /* 0xffffffff00047882 */ /* 0x000fc60000000000 */
[----:B------:R-:W-:Y:S05]  /*ccd0*/  BRA.DIV UR4, `(.L_x_148) ;  /* 0x0000001204e47947 */ /* 0x000fea000b800000 */
[----:B------:R-:W-:-:S13]  /*cce0*/  ELECT P6, URZ, PT ;  /* 0x00000000003f782f */ /* 0x000fda00038c0000 */
.L_x_181:
[----:B------:R-:W1:Y:S01]  /*ccf0*/  LDC R4, c[0x0][0x28c] ;  /* 0x0000a300ff047b82 */ /* 0x000e620000000800 */
[----:B------:R-:W-:Y:S01]  /*cd00*/  BSSY B1, `(.L_x_149) ;  /* 0x0000035000017945 */ /* 0x000fe20003800000 */
[----:B-1----:R-:W-:-:S13]  /*cd10*/  ISETP.LT.OR P6, PT, R4, 0x1, !P6 ;  /* 0x000000010400780c */ /* 0x002fda00077c1670 */
[----:B------:R-:W-:Y:S05]  /*cd20*/  @P6 BRA `(.L_x_150) ;  /* 0x0000000000c86947 */ /* 0x000fea0003800000 */
[----:B------:R-:W-:Y:S01]  /*cd30*/  SHF.L.U32 R14, R7, 0x7, RZ ;  /* 0x00000007070e7819 */ /* 0x000fe200000006ff */
[----:B------:R-:W-:Y:S01]  /*cd40*/  IMAD.SHL.U32 R20, R20, 0x80, RZ ;  /* 0x0000008014147824 */ /* 0x000fe200078e00ff */
[----:B------:R-:W-:Y:S01]  /*cd50*/  MOV R5, R0 ;  /* 0x0000000000057202 */ /* 0x000fe20000000f00 */
[----:B------:R-:W-:Y:S02]  /*cd60*/  IMAD.MOV.U32 R19, RZ, RZ, RZ ;  /* 0x000000ffff137224 */ /* 0x000fe400078e00ff */
[----:B------:R-:W-:Y:S02]  /*cd70*/  IMAD.MOV.U32 R4, RZ, RZ, R10 ;  /* 0x000000ffff047224 */ /* 0x000fe400078e000a */
[----:B------:R-:W-:-:S07]  /*cd80*/  IMAD.MOV.U32 R7, RZ, RZ, R12 ;  /* 0x000000ffff077224 */ /* 0x000fce00078e000c */
.L_x_154:
[----:B------:R-:W1:Y:S01]  /*cd90*/  S2R R9, SR_CgaCtaId ;  /* 0x0000000000097919 */ /* 0x000e620000008800 */
[----:B------:R-:W-:-:S04]  /*cda0*/  MOV R8, 0x400 ;  /* 0x0000040000087802 */ /* 0x000fc80000000f00 */
[----:B-1----:R-:W-:Y:S02]  /*cdb0*/  LEA R18, R9, R8, 0x18 ;  /* 0x0000000809127211 */ /* 0x002fe400078ec0ff */
[----:B------:R-:W-:Y:S01]  /*cdc0*/  SHF.L.U32 R8, R5, 0x1f, RZ ;  /* 0x0000001f05087819 */ /* 0x000fe200000006ff */
[----:B------:R-:W1:Y:S02]  /*cdd0*/  @!P2 LDC R9, c[0x0][0x500] ;  /* 0x00014000ff09ab82 */ /* 0x000e640000000800 */
[----:B------:R-:W-:-:S04]  /*cde0*/  IMAD R15, R7, 0x8, R18 ;  /* 0x00000008070f7824 */ /* 0x000fc800078e0212 */
[----:B------:R-:W2:Y:S02]  /*cdf0*/  SYNCS.PHASECHK.TRANS64.TRYWAIT P1, [R15+URZ+0x30], R8 ;  /* 0x000030080f0075a7 */ /* 0x000ea4000802017f */
[----:B--2---:R-:W-:Y:S05]  /*ce00*/  @!P1 BRA `(.L_x_151) ;  /* 0x0000001000b89947 */ /* 0x004fea0003800000 */
.L_x_182:
[----:B--2---:R-:W-:Y:S01]  /*ce10*/  PRMT R8, R11, 0x9910, RZ ;  /* 0x000099100b087816 */ /* 0x004fe200000000ff */
[----:B-1----:R1:W-:Y:S03]  /*ce20*/  @!P2 SYNCS.ARRIVE.TRANS64 RZ, [R15+URZ], R9 ;  /* 0x000000090fffa9a7 */ /* 0x0023e6000800003f */
[----:B------:R-:W-:-:S13]  /*ce30*/  ISETP.NE.AND P1, PT, R8, 0x2, PT ;  /* 0x000000020800780c */ /* 0x000fda0003f25270 */
[----:B-1----:R-:W-:Y:S05]  /*ce40*/  @P1 BRA `(.L_x_152) ;  /* 0x0000000000041947 */ /* 0x002fea0003800000 */
[----:B------:R-:W-:Y:S01]  /*ce50*/  BPT.TRAP 0x1 ;  /* 0x000000040000795c */ /* 0x000fe20000300000 */
.L_x_152:
[----:B------:R-:W-:Y:S05]  /*ce60*/  @P0 BRA `(.L_x_153) ;  /* 0x0000000000040947 */ /* 0x000fea0003800000 */
[----:B------:R-:W-:Y:S01]  /*ce70*/  BPT.TRAP 0x1 ;  /* 0x000000040000795c */ /* 0x000fe20000300000 */
.L_x_153:
[----:B------:R-:W-:Y:S01]  /*ce80*/  IMAD R18, R7, 0x4000, R18 ;  /* 0x0000400007127824 */ /* 0x000fe200078e0212 */
[----:B------:R-:W-:Y:S01]  /*ce90*/  R2UR UR9, R15 ;  /* 0x000000000f0972ca */ /* 0x000fe200000e0000 */
[----:B------:R-:W-:Y:S01]  /*cea0*/  VIADD R4, R4, 0xffffffff ;  /* 0xffffffff04047836 */ /* 0x000fe20000000000 */
[----:B------:R-:W-:Y:S01]  /*ceb0*/  UIADD3 UR4, UP0, UR20, 0xf0, URZ ;  /* 0x000000f014047890 */ /* 0x000fe2000ff1e03f */
[----:B------:R-:W-:Y:S01]  /*cec0*/  R2UR UR11, R20 ;  /* 0x00000000140b72ca */ /* 0x000fe200000e0000 */
[----:B------:R-:W-:Y:S01]  /*ced0*/  UIADD3 UR22, UP1, UR20, 0x1f0, URZ ;  /* 0x000001f014167890 */ /* 0x000fe2000ff3e03f */
[----:B------:R-:W-:Y:S01]  /*cee0*/  R2UR UR8, R18 ;  /* 0x00000000120872ca */ /* 0x000fe200000e0000 */
[----:B------:R-:W-:Y:S01]  /*cef0*/  UIADD3.X UR5, URZ, UR21, URZ, UP0, !UPT ;  /* 0x000000153f057290 */ /* 0x000fe200087fe43f */
[C---:B------:R-:W-:Y:S01]  /*cf00*/  R2UR UR10, R19.reuse ;  /* 0x00000000130a72ca */ /* 0x040fe200000e0000 */
[----:B------:R-:W-:Y:S01]  /*cf10*/  UIADD3.X UR23, URZ, UR21, URZ, UP1, !UPT ;  /* 0x000000153f177290 */ /* 0x000fe20008ffe43f */
[----:B------:R-:W-:Y:S01]  /*cf20*/  R2UR UR12, R6 ;  /* 0x00000000060c72ca */ /* 0x000fe200000e0000 */
[----:B------:R-:W-:Y:S01]  /*cf30*/  UMOV UR6, 0x0 ;  /* 0x0000000000067882 */ /* 0x000fe20000000000 */
[----:B------:R-:W-:Y:S01]  /*cf40*/  R2UR UR18, R14 ;  /* 0x000000000e1272ca */ /* 0x000fe200000e0000 */
[----:B------:R-:W-:Y:S01]  /*cf50*/  UMOV UR7, 0x10000000 ;  /* 0x1000000000077882 */ /* 0x000fe20000000000 */
[----:B------:R-:W-:Y:S01]  /*cf60*/  ISETP.GT.AND P3, PT, R4, 0x1, PT ;  /* 0x000000010400780c */ /* 0x000fe20003f64270 */
[----:B------:R-:W-:Y:S01]  /*cf70*/  VIADD R19, R19, 0x40 ;  /* 0x0000004013137836 */ /* 0x000fe20000000000 */
[----:B------:R-:W-:-:S03]  /*cf80*/  IADD3 R7, R7, 0x1, RZ ;  /* 0x0000000107077810 */ /* 0x000fc60007ffe0ff */
[----:B------:R-:W-:Y:S01]  /*cf90*/  UIADD3 UR13, UR8, 0x8400, URZ ;  /* 0x00008400080d7890 */ /* 0x000fe2000fffe03f */
[----:B------:R-:W-:Y:S01]  /*cfa0*/  ISETP.NE.AND P1, PT, R7, 0x6, PT ;  /* 0x000000060700780c */ /* 0x000fe20003f25270 */
[----:B------:R-:W-:-:S03]  /*cfb0*/  UIADD3 UR14, UR8, 0x20400, URZ ;  /* 0x00020400080e7890 */ /* 0x000fc6000fffe03f */
[----:B------:R-:W-:Y:S02]  /*cfc0*/  SEL R8, RZ, 0x1, P1 ;  /* 0x00000001ff087807 */ /* 0x000fe40000800000 */
[----:B------:R-:W-:Y:S01]  /*cfd0*/  UMOV UR8, UR13 ;  /* 0x0000000d00087c82 */ /* 0x000fe20008000000 */
[----:B------:R-:W-:Y:S01]  /*cfe0*/  SEL R7, R7, RZ, P1 ;  /* 0x000000ff07077207 */ /* 0x000fe20000800000 */
[----:B------:R1:W-:Y:S01]  /*cff0*/  UTMALDG.3D [UR8], [UR4], desc[UR6] ;  /* 0x00000608040075b4 */ /* 0x0003e20008011000 */
[----:B------:R-:W-:Y:S01]  /*d000*/  LOP3.LUT R5, R5, R8, RZ, 0x3c, !PT ;  /* 0x0000000805057212 */ /* 0x000fe200078e3cff */
[----:B-1----:R-:W-:Y:S01]  /*d010*/  UMOV UR8, UR14 ;  /* 0x0000000e00087c82 */ /* 0x002fe20008000000 */
[----:B------:R-:W-:Y:S02]  /*d020*/  UMOV UR11, UR18 ;  /* 0x00000012000b7c82 */ /* 0x000fe40008000000 */
[----:B------:R1:W-:Y:S02]  /*d030*/  UTMALDG.3D [UR8], [UR22], desc[UR6] ;  /* 0x00000608160075b4 */ /* 0x0003e40008011000 */
[----:B-1----:R-:W-:Y:S05]  /*d040*/  @P3 BRA `(.L_x_154) ;  /* 0xfffffffc00503947 */ /* 0x002fea000383ffff */
.L_x_150:
[----:B------:R-:W-:Y:S05]  /*d050*/  BSYNC B1 ;  /* 0x0000000000017941 */ /* 0x000fea0003800000 */
.L_x_149:
[----:B------:R-:W-:Y:S01]  /*d060*/  LOP3.LUT P3, RZ, R13, 0xff, RZ, 0xc0, !PT ;  /* 0x000000ff0dff7812 */ /* 0x000fe2000786c0ff */
[----:B------:R-:W-:Y:S01]  /*d070*/  IMAD.IADD R12, R3, 0x1, R12 ;  /* 0x00000001030c7824 */ /* 0x000fe200078e020c */
[----:B------:R-:W-:Y:S01]  /*d080*/  IADD3 R16, P4, R16, UR38, RZ ;  /* 0x0000002610107c10 */ /* 0x000fe2000ff9e0ff */
[----:B------:R-:W-:Y:S01]  /*d090*/  ULDC.64 UR4, c[0x0][0x8f8] ;  /* 0x00023e0000047ab9 */ /* 0x000fe20000000a00 */
[----:B------:R-:W-:Y:S01]  /*d0a0*/  BSSY B1, `(.L_x_155) ;  /* 0x000006b000017945 */ /* 0x000fe20003800000 */
[----:B------:R-:W-:Y:S02]  /*d0b0*/  MOV R20, 0xffffffff ;  /* 0xffffffff00147802 */ /* 0x000fe40000000f00 */
[----:B------:R-:W-:Y:S02]  /*d0c0*/  ISETP.GT.U32.AND P1, PT, R12, 0x5, PT ;  /* 0x000000050c00780c */ /* 0x000fe40003f24070 */
[----:B------:R-:W-:Y:S02]  /*d0d0*/  IADD3.X R17, R17, UR37, RZ, P4, !PT ;  /* 0x0000002511117c10 */ /* 0x000fe4000a7fe4ff */
[----:B------:R-:W-:-:S02]  /*d0e0*/  ISETP.LT.U32.AND P1, PT, R3, 0x6, P1 ;  /* 0x000000060300780c */ /* 0x000fc40000f21070 */
[----:B------:R-:W1:Y:S01]  /*d0f0*/  @P3 S2R R5, SR_CgaCtaId ;  /* 0x0000000000053919 */ /* 0x000e620000008800 */
[----:B------:R-:W-:Y:S02]  /*d100*/  @P3 MOV R4, 0x400 ;  /* 0x0000040000043802 */ /* 0x000fe40000000f00 */
[----:B------:R-:W-:Y:S02]  /*d110*/  PRMT R13, RZ, 0x7610, R13 ;  /* 0x00007610ff0d7816 */ /* 0x000fe4000000000d */
[----:B-1----:R-:W-:Y:S01]  /*d120*/  @P3 LEA R6, R5, R4, 0x18 ;  /* 0x0000000405063211 */ /* 0x002fe200078ec0ff */
[----:B------:R-:W-:-:S03]  /*d130*/  IMAD.WIDE.U32 R4, R12, -0x55555555, RZ ;  /* 0xaaaaaaab0c047825 */ /* 0x000fc600078e00ff */
[----:B------:R1:W-:Y:S01]  /*d140*/  @P3 SYNCS.ARRIVE.TRANS64.A1T0 RZ, [R6+URZ+0xa8], RZ ;  /* 0x0000a8ff06ff39a7 */ /* 0x0003e2000810003f */
[----:B------:R-:W-:Y:S02]  /*d150*/  ISETP.GE.U32.AND P3, PT, R3, 0x6, PT ;  /* 0x000000060300780c */ /* 0x000fe40003f66070 */
[----:B------:R-:W-:Y:S02]  /*d160*/  SHF.R.U32.HI R7, RZ, 0x2, R5 ;  /* 0x00000002ff077819 */ /* 0x000fe40000011605 */
[----:B------:R-:W-:Y:S02]  /*d170*/  SEL R5, RZ, 0x1, !P1 ;  /* 0x00000001ff057807 */ /* 0x000fe40004800000 */
[----:B------:R-:W-:Y:S01]  /*d180*/  ISETP.GE.U32.AND P1, PT, R16, UR4, PT ;  /* 0x0000000410007c0c */ /* 0x000fe2000bf26070 */
[----:B------:R-:W-:Y:S01]  /*d190*/  IMAD R12, R7, -0x6, R12 ;  /* 0xfffffffa070c7824 */ /* 0x000fe200078e020c */
[----:B------:R-:W-:Y:S01]  /*d1a0*/  LOP3.LUT R0, R0, R5, RZ, 0x3c, !PT ;  /* 0x0000000500007212 */ /* 0x000fe200078e3cff */
[----:B-1----:R-:W-:Y:S01]  /*d1b0*/  IMAD.MOV.U32 R6, RZ, RZ, -0x1 ;  /* 0xffffffffff067424 */ /* 0x002fe200078e00ff */
[----:B------:R-:W-:-:S02]  /*d1c0*/  ISETP.GE.U32.AND.EX P1, PT, R17, UR5, PT, P1 ;  /* 0x0000000511007c0c */ /* 0x000fc4000bf26110 */
[----:B------:R-:W-:Y:S02]  /*d1d0*/  PRMT R4, RZ, 0x7610, R4 ;  /* 0x00007610ff047816 */ /* 0x000fe40000000004 */
[----:B------:R-:W-:Y:S01]  /*d1e0*/  @P3 LOP3.LUT R0, R0, 0x1, R7, 0x78, !PT ;  /* 0x0000000100003812 */ /* 0x000fe200078e7807 */
[----:B------:R-:W-:-:S08]  /*d1f0*/  IMAD.MOV.U32 R7, RZ, RZ, -0x1 ;  /* 0xffffffffff077424 */ /* 0x000fd000078e00ff */
[----:B------:R-:W-:Y:S05]  /*d200*/  @P1 BRA `(.L_x_156) ;  /* 0x0000000400501947 */ /* 0x000fea0003800000 */
[----:B------:R-:W-:Y:S01]  /*d210*/  ULDC.64 UR4, c[0x0][0x8d0] ;  /* 0x0002340000047ab9 */ /* 0x000fe20000000a00 */
[----:B------:R-:W1:Y:S01]  /*d220*/  S2R R15, SR_CTAID.X ;  /* 0x00000000000f7919 */ /* 0x000e620000002500 */
[----:B------:R-:W-:Y:S01]  /*d230*/  ISETP.NE.U32.AND P1, PT, RZ, UR4, PT ;  /* 0x00000004ff007c0c */ /* 0x000fe2000bf25070 */
[----:B------:R-:W-:Y:S01]  /*d240*/  ULDC UR7, c[0x0][0x8d8] ;  /* 0x0002360000077ab9 */ /* 0x000fe20000000800 */
[----:B------:R-:W-:Y:S01]  /*d250*/  IMAD.MOV.U32 R4, RZ, RZ, R16 ;  /* 0x000000ffff047224 */ /* 0x000fe200078e0010 */
[----:B------:R-:W2:Y:S01]  /*d260*/  S2R R14, SR_CTAID.Y ;  /* 0x00000000000e7919 */ /* 0x000ea20000002600 */
[----:B------:R-:W-:Y:S02]  /*d270*/  ISETP.NE.AND.EX P1, PT, RZ, UR5, PT, P1 ;  /* 0x00000005ff007c0c */ /* 0x000fe4000bf25310 */
[----:B------:R-:W-:-:S11]  /*d280*/  MOV R5, R17 ;  /* 0x0000001100057202 */ /* 0x000fd60000000f00 */
[----:B------:R-:W-:Y:S05]  /*d290*/  @!P1 BRA `(.L_x_157) ;  /* 0x0000000000289947 */ /* 0x000fea0003800000 */
[----:B------:R-:W-:Y:S02]  /*d2a0*/  ULDC UR6, c[0x0][0x8dc] ;  /* 0x0002370000067ab9 */ /* 0x000fe40000000800 */
[----:B------:R-:W-:-:S05]  /*d2b0*/  IADD3 R9, P1, R16, UR6, RZ ;  /* 0x0000000610097c10 */ /* 0x000fca000ff3e0ff */
[----:B------:R-:W-:-:S04]  /*d2c0*/  IMAD.X R19, RZ, RZ, R17, P1 ;  /* 0x000000ffff137224 */ /* 0x000fc800008e0611 */
[----:B------:R-:W-:-:S04]  /*d2d0*/  IMAD.WIDE.U32 R6, R19, UR4, RZ ;  /* 0x0000000413067c25 */ /* 0x000fc8000f8e00ff */
[----:B------:R-:W-:-:S04]  /*d2e0*/  IMAD.WIDE.U32 R6, P1, R9, UR5, R6 ;  /* 0x0000000509067c25 */ /* 0x000fc8000f820006 */
[----:B------:R-:W-:-:S04]  /*d2f0*/  IMAD.WIDE.U32 R8, R9, UR4, RZ ;  /* 0x0000000409087c25 */ /* 0x000fc8000f8e00ff */
[----:B------:R-:W-:Y:S01]  /*d300*/  IMAD.X R5, RZ, RZ, RZ, P1 ;  /* 0x000000ffff057224 */ /* 0x000fe200008e06ff */
[----:B------:R-:W-:Y:S01]  /*d310*/  IADD3 RZ, P1, R9, R6, RZ ;  /* 0x0000000609ff7210 */ /* 0x000fe20007f3e0ff */
[----:B------:R-:W-:-:S04]  /*d320*/  IMAD.MOV.U32 R4, RZ, RZ, R7 ;  /* 0x000000ffff047224 */ /* 0x000fc800078e0007 */
[----:B------:R-:W-:-:S08]  /*d330*/  IMAD.WIDE.U32.X R4, R19, UR5, R4, P1 ;  /* 0x0000000513047c25 */ /* 0x000fd000088e0404 */
.L_x_157:
[--C-:B------:R-:W-:Y:S01]  /*d340*/  SHF.R.U64 R8, R4, UR7, R5.reuse ;  /* 0x0000000704087c19 */ /* 0x100fe20008001205 */
[----:B------:R-:W-:Y:S01]  /*d350*/  ULDC.64 UR4, c[0x0][0x8c8] ;  /* 0x0002320000047ab9 */ /* 0x000fe20000000a00 */
[----:B------:R-:W-:Y:S01]  /*d360*/  SHF.R.U32.HI R4, RZ, UR7, R5 ;  /* 0x00000007ff047c19 */ /* 0x000fe20008011605 */
[----:B------:R-:W3:Y:S01]  /*d370*/  LDC R24, c[0x0][0x144] ;  /* 0x00005100ff187b82 */ /* 0x000ee20000000800 */
[----:B------:R-:W-:Y:S01]  /*d380*/  IADD3 R7, P1, RZ, -R8, RZ ;  /* 0x80000008ff077210 */ /* 0x000fe20007f3e0ff */
[----:B------:R-:W-:Y:S01]  /*d390*/  ULDC.64 UR8, c[0x0][0x8e8] ;  /* 0x00023a0000087ab9 */ /* 0x000fe20000000a00 */
[----:B-1----:R-:W-:Y:S01]  /*d3a0*/  I2FP.F32.U32 R9, R15 ;  /* 0x0000000f00097245 */ /* 0x002fe20000201000 */
[----:B------:R-:W-:Y:S01]  /*d3b0*/  ULDC UR6, c[0x0][0x8b0] ;  /* 0x00022c0000067ab9 */ /* 0x000fe20000000800 */
[----:B------:R-:W-:Y:S02]  /*d3c0*/  IADD3.X R4, RZ, ~R4, RZ, P1, !PT ;  /* 0x80000004ff047210 */ /* 0x000fe40000ffe4ff */
[----:B------:R-:W-:Y:S01]  /*d3d0*/  ISETP.NE.U32.AND P1, PT, RZ, UR8, PT ;  /* 0x00000008ff007c0c */ /* 0x000fe2000bf25070 */
[----:B------:R-:W1:Y:S02]  /*d3e0*/  LDC R19, c[0x0][0x148] ;  /* 0x00005200ff137b82 */ /* 0x000e640000000800 */
[----:B------:R-:W-:Y:S01]  /*d3f0*/  IMAD R6, R4, UR4, RZ ;  /* 0x0000000404067c24 */ /* 0x000fe2000f8e02ff */
[----:B------:R-:W-:Y:S01]  /*d400*/  ISETP.NE.AND.EX P1, PT, RZ, UR9, PT, P1 ;  /* 0x00000009ff007c0c */ /* 0x000fe2000bf25310 */
[----:B------:R-:W-:Y:S01]  /*d410*/  IMAD.WIDE.U32 R4, R7, UR4, R16 ;  /* 0x0000000407047c25 */ /* 0x000fe2000f8e0010 */
[----:B------:R-:W-:-:S03]  /*d420*/  ULDC UR4, c[0x0][0x150] ;  /* 0x0000540000047ab9 */ /* 0x000fc60000000800 */
[----:B------:R-:W-:Y:S02]  /*d430*/  IMAD R7, R7, UR5, R6 ;  /* 0x0000000507077c24 */ /* 0x000fe4000f8e0206 */
[----:B------:R-:W-:Y:S01]  /*d440*/  FMUL R6, R9, UR4 ;  /* 0x0000000409067c20 */ /* 0x000fe20008400000 */
[----:B------:R-:W-:Y:S01]  /*d450*/  ULDC UR4, c[0x0][0x8c0] ;  /* 0x0002300000047ab9 */ /* 0x000fe20000000800 */
[----:B------:R-:W-:Y:S01]  /*d460*/  ULDC UR5, c[0x0][0x154] ;  /* 0x0000550000057ab9 */ /* 0x000fe20000000800 */
[----:B------:R-:W-:-:S03]  /*d470*/  IMAD.IADD R5, R5, 0x1, R7 ;  /* 0x0000000105057824 */ /* 0x000fc600078e0207 */
[----:B------:R-:W4:Y:S02]  /*d480*/  F2I.U32.TRUNC.NTZ R6, R6 ;  /* 0x0000000600067305 */ /* 0x000f24000020f000 */
[----:B------:R-:W-:Y:S02]  /*d490*/  SHF.R.U64 R9, R4, UR4, R5 ;  /* 0x0000000404097c19 */ /* 0x000fe40008001205 */
[----:B--2---:R-:W-:-:S05]  /*d4a0*/  I2FP.F32.U32 R4, R14 ;  /* 0x0000000e00047245 */ /* 0x004fca0000201000 */
[----:B------:R-:W-:Y:S01]  /*d4b0*/  FMUL R21, R4, UR5 ;  /* 0x0000000504157c20 */ /* 0x000fe20008400000 */
[----:B------:R-:W-:Y:S01]  /*d4c0*/  SHF.R.U32.HI R4, RZ, UR4, R5 ;  /* 0x00000004ff047c19 */ /* 0x000fe20008011605 */
[----:B------:R-:W-:-:S03]  /*d4d0*/  ULDC UR4, c[0x0][0x900] ;  /* 0x0002400000047ab9 */ /* 0x000fc60000000800 */
[--C-:B------:R-:W-:Y:S01]  /*d4e0*/  SHF.R.U64 R20, R9, UR6, R4.reuse ;  /* 0x0000000609147c19 */ /* 0x100fe20008001204 */
[----:B------:R-:W2:Y:S01]  /*d4f0*/  F2I.U32.TRUNC.NTZ R21, R21 ;  /* 0x0000001500157305 */ /* 0x000ea2000020f000 */
[----:B------:R-:W-:Y:S01]  /*d500*/  SHF.R.U32.HI R5, RZ, UR6, R4 ;  /* 0x00000006ff057c19 */ /* 0x000fe20008011604 */
[----:B----4-:R-:W-:-:S03]  /*d510*/  IMAD.MOV R6, RZ, RZ, -R6 ;  /* 0x000000ffff067224 */ /* 0x010fc600078e0a06 */
[----:B------:R-:W-:Y:S01]  /*d520*/  SHF.R.U64 R18, R20, UR4, R5 ;  /* 0x0000000414127c19 */ /* 0x000fe20008001205 */
[----:B---3--:R-:W-:Y:S01]  /*d530*/  IMAD R15, R24, R6, R15 ;  /* 0x00000006180f7224 */ /* 0x008fe200078e020f */
[----:B------:R-:W-:-:S03]  /*d540*/  SHF.R.U32.HI R23, RZ, UR4, R5 ;  /* 0x00000004ff177c19 */ /* 0x000fc60008011605 */
[----:B------:R-:W-:Y:S01]  /*d550*/  IMAD.MOV.U32 R4, RZ, RZ, R18 ;  /* 0x000000ffff047224 */ /* 0x000fe200078e0012 */
[----:B------:R-:W-:Y:S01]  /*d560*/  MOV R5, R23 ;  /* 0x0000001700057202 */ /* 0x000fe20000000f00 */
[----:B--2---:R-:W-:Y:S06]  /*d570*/  @!P1 BRA `(.L_x_158) ;  /* 0x0000000000289947 */ /* 0x004fec0003800000 */
[----:B------:R-:W-:Y:S02]  /*d580*/  ULDC UR4, c[0x0][0x8f4] ;  /* 0x00023d0000047ab9 */ /* 0x000fe40000000800 */
[----:B------:R-:W-:-:S05]  /*d590*/  IADD3 R5, P1, R18, UR4, RZ ;  /* 0x0000000412057c10 */ /* 0x000fca000ff3e0ff */
[----:B------:R-:W-:-:S04]  /*d5a0*/  IMAD.X R23, RZ, RZ, R23, P1 ;  /* 0x000000ffff177224 */ /* 0x000fc800008e0617 */
[----:B------:R-:W-:-:S04]  /*d5b0*/  IMAD.WIDE.U32 R6, R23, UR8, RZ ;  /* 0x0000000817067c25 */ /* 0x000fc8000f8e00ff */
[----:B------:R-:W-:-:S04]  /*d5c0*/  IMAD.WIDE.U32 R6, P1, R5, UR9, R6 ;  /* 0x0000000905067c25 */ /* 0x000fc8000f820006 */
[----:B------:R-:W-:-:S04]  /*d5d0*/  IMAD.WIDE.U32 R4, R5, UR8, RZ ;  /* 0x0000000805047c25 */ /* 0x000fc8000f8e00ff */
[----:B------:R-:W-:Y:S01]  /*d5e0*/  IMAD.MOV.U32 R4, RZ, RZ, R7 ;  /* 0x000000ffff047224 */ /* 0x000fe200078e0007 */
[----:B------:R-:W-:Y:S01]  /*d5f0*/  IADD3 RZ, P3, R5, R6, RZ ;  /* 0x0000000605ff7210 */ /* 0x000fe20007f7e0ff */
[----:B------:R-:W-:-:S04]  /*d600*/  IMAD.X R5, RZ, RZ, RZ, P1 ;  /* 0x000000ffff057224 */ /* 0x000fc800008e06ff */
[----:B------:R-:W-:-:S08]  /*d610*/  IMAD.WIDE.U32.X R4, R23, UR9, R4, P3 ;  /* 0x0000000917047c25 */ /* 0x000fd000098e0404 */
.L_x_158:
[----:B------:R-:W-:Y:S01]  /*d620*/  ISETP.NE.AND P1, PT, R2, 0x1, PT ;  /* 0x000000010200780c */ /* 0x000fe20003f25270 */
[----:B------:R-:W-:Y:S01]  /*d630*/  ULDC UR4, c[0x0][0x8f0] ;  /* 0x00023c0000047ab9 */ /* 0x000fe20000000800 */
[----:B------:R-:W-:Y:S01]  /*d640*/  IADD3 R21, -R21, RZ, RZ ;  /* 0x000000ff15157210 */ /* 0x000fe20007ffe1ff */
[----:B------:R-:W-:Y:S01]  /*d650*/  ULDC UR5, c[0x0][0x8b8] ;  /* 0x00022e0000057ab9 */ /* 0x000fe20000000800 */
[----:B------:R-:W-:Y:S01]  /*d660*/  SHF.R.U64 R5, R4, UR4, R5 ;  /* 0x0000000404057c19 */ /* 0x000fe20008001205 */
[----:B------:R-:W-:Y:S01]  /*d670*/  ULDC UR4, c[0x0][0x8e0] ;  /* 0x0002380000047ab9 */ /* 0x000fe20000000800 */
[----:B------:R-:W-:Y:S01]  /*d680*/  LOP3.LUT R20, R20, UR16, RZ, 0xc0, !PT ;  /* 0x0000001014147c12 */ /* 0x000fe2000f8ec0ff */
[----:B------:R-:W-:Y:S01]  /*d690*/  IMAD.MOV.U32 R4, RZ, RZ, 0x1 ;  /* 0x00000001ff047424 */ /* 0x000fe200078e00ff */
[----:B------:R-:W-:Y:S01]  /*d6a0*/  LOP3.LUT R9, R9, UR15, RZ, 0xc0, !PT ;  /* 0x0000000f09097c12 */ /* 0x000fe2000f8ec0ff */
[----:B------:R-:W-:Y:S02]  /*d6b0*/  IMAD.MOV R7, RZ, RZ, -R5 ;  /* 0x000000ffff077224 */ /* 0x000fe400078e0a05 */
[----:B------:R-:W-:-:S02]  /*d6c0*/  IMAD R20, R5, UR17, R20 ;  /* 0x0000001105147c24 */ /* 0x000fc4000f8e0214 */
[----:B-1----:R-:W-:Y:S02]  /*d6d0*/  @P1 IMAD R15, R19, R21, R14 ;  /* 0x00000015130f1224 */ /* 0x002fe400078e020e */
[----:B------:R-:W-:Y:S01]  /*d6e0*/  IMAD R18, R7, UR4, R18 ;  /* 0x0000000407127c24 */ /* 0x000fe2000f8e0212 */
[----:B------:R-:W-:Y:S01]  /*d6f0*/  ULDC UR4, c[0x0][0x8a8] ;  /* 0x00022a0000047ab9 */ /* 0x000fe20000000800 */
[----:B------:R-:W-:Y:S02]  /*d700*/  IMAD R15, R20, UR5, R15 ;  /* 0x00000005140f7c24 */ /* 0x000fe4000f8e020f */
[----:B------:R-:W-:Y:S02]  /*d710*/  IMAD R18, R18, UR4, R9 ;  /* 0x0000000412127c24 */ /* 0x000fe4000f8e0209 */
[----:B------:R-:W-:-:S03]  /*d720*/  IMAD.MOV.U32 R6, RZ, RZ, R8 ;  /* 0x000000ffff067224 */ /* 0x000fc600078e0008 */
[----:B------:R-:W-:Y:S02]  /*d730*/  SEL R7, R18, R15, !P1 ;  /* 0x0000000f12077207 */ /* 0x000fe40004800000 */
[----:B------:R-:W-:-:S07]  /*d740*/  SEL R20, R15, R18, !P1 ;  /* 0x000000120f147207 */ /* 0x000fce0004800000 */
.L_x_156:
[----:B------:R-:W-:Y:S05]  /*d750*/  BSYNC B1 ;  /* 0x0000000000017941 */ /* 0x000fea0003800000 */
.L_x_155:
[----:B------:R-:W-:-:S13]  /*d760*/  LOP3.LUT P1, RZ, R4, 0xff, RZ, 0xc0, !PT ;  /* 0x000000ff04ff7812 */ /* 0x000fda000782c0ff */
[----:B------:R-:W-:Y:S05]  /*d770*/  @P1 BRA `(.L_x_159) ;  /* 0xfffffff400501947 */ /* 0x000fea000383ffff */
[----:B------:R-:W-:Y:S05]  /*d780*/  BSYNC B0 ;  /* 0x0000000000007941 */ /* 0x000fea0003800000 */
.L_x_147:
[----:B------:R-:W-:-:S03]  /*d790*/  UMOV UR4, 0xffffffff ;  /* 0xffffffff00047882 */ /* 0x000fc60000000000 */
[----:B------:R-:W-:Y:S05]  /*d7a0*/  BRA.DIV UR4, `(.L_x_160) ;  /* 0x0000000a04647947 */ /* 0x000fea000b800000 */
[----:B------:R-:W-:-:S13]  /*d7b0*/  ELECT P6, URZ, PT ;  /* 0x00000000003f782f */ /* 0x000fda00038c0000 */
.L_x_185:
[----:B------:R-:W-:Y:S05]  /*d7c0*/  @!P6 BRA `(.L_x_10) ;  /* 0x0000000000ece947 */ /* 0x000fea0003800000 */
[----:B------:R-:W-:-:S04]  /*d7d0*/  LOP3.LUT R22, R22, 0x2, RZ, 0xfc, !PT ;  /* 0x0000000216167812 */ /* 0x000fc800078efcff */
[----:B------:R-:W-:-:S13]  /*d7e0*/  ISETP.NE.AND P0, PT, R22, 0x3, PT ;  /* 0x000000031600780c */ /* 0x000fda0003f05270 */
[----:B------:R-:W-:Y:S05]  /*d7f0*/  @!P0 BRA `(.L_x_161) ;  /* 0x0000000000048947 */ /* 0x000fea0003800000 */
[----:B------:R-:W-:Y:S01]  /*d800*/  BPT.TRAP 0x1 ;  /* 0x000000040000795c */ /* 0x000fe20000300000 */
.L_x_161:
[----:B------:R-:W1:Y:S01]  /*d810*/  S2R R3, SR_CgaCtaId ;  /* 0x0000000000037919 */ /* 0x000e620000008800 */
[----:B------:R-:W-:-:S04]  /*d820*/  MOV R2, 0x400 ;  /* 0x0000040000027802 */ /* 0x000fc80000000f00 */
[----:B-1----:R-:W-:Y:S02]  /*d830*/  LEA R3, R3, R2, 0x18 ;  /* 0x0000000203037211 */ /* 0x002fe400078ec0ff */
[----:B------:R-:W-:Y:S02]  /*d840*/  SHF.L.U32 R2, R0, 0x1f, RZ ;  /* 0x0000001f00027819 */ /* 0x000fe400000006ff */
[----:B------:R-:W-:-:S05]  /*d850*/  IADD3 R3, R3, 0x30, RZ ;  /* 0x0000003003037810 */ /* 0x000fca0007ffe0ff */
[C---:B------:R-:W-:Y:S02]  /*d860*/  IMAD R7, R12.reuse, 0x8, R3 ;  /* 0x000000080c077824 */ /* 0x040fe400078e0203 */
[----:B------:R-:W-:Y:S02]  /*d870*/  VIADD R12, R12, 0x1 ;  /* 0x000000010c0c7836 */ /* 0x000fe40000000000 */
[----:B------:R-:W1:Y:S03]  /*d880*/  SYNCS.PHASECHK.TRANS64.TRYWAIT P0, [R7+URZ], R2 ;  /* 0x00000002070075a7 */ /* 0x000e66000800017f */
[----:B------:R-:W-:-:S04]  /*d890*/  ISETP.NE.AND P1, PT, R12, 0x6, PT ;  /* 0x000000060c00780c */ /* 0x000fc80003f25270 */
[----:B------:R-:W-:Y:S02]  /*d8a0*/  SEL R5, RZ, 0x1, P1 ;  /* 0x00000001ff057807 */ /* 0x000fe40000800000 */
[----:B------:R-:W-:Y:S02]  /*d8b0*/  SEL R12, R12, RZ, P1 ;  /* 0x000000ff0c0c7207 */ /* 0x000fe40000800000 */
[----:B------:R-:W-:-:S03]  /*d8c0*/  LOP3.LUT R5, R0, R5, RZ, 0x3c, !PT ;  /* 0x0000000500057212 */ /* 0x000fc600078e3cff */
[----:B------:R-:W-:Y:S01]  /*d8d0*/  IMAD R9, R12, 0x8, R3 ;  /* 0x000000080c097824 */ /* 0x000fe200078e0203 */
[----:B------:R-:W-:Y:S01]  /*d8e0*/  SHF.L.U32 R4, R5, 0x1f, RZ ;  /* 0x0000001f05047819 */ /* 0x000fe200000006ff */
[----:B-1----:R-:W-:Y:S06]  /*d8f0*/  @!P0 BRA `(.L_x_162) ;  /* 0x0000000800308947 */ /* 0x002fec0003800000 */
.L_x_186:
[----:B------:R-:W2:Y:S01]  /*d900*/  SYNCS.PHASECHK.TRANS64.TRYWAIT P0, [R9+URZ], R4 ;  /* 0x00000004090075a7 */ /* 0x000ea2000800017f */
[----:B------:R-:W-:-:S04]  /*d910*/  IADD3 R0, R12, 0x1, RZ ;  /* 0x000000010c007810 */ /* 0x000fc80007ffe0ff */
[----:B------:R-:W-:-:S04]  /*d920*/  ISETP.NE.AND P1, PT, R0, 0x6, PT ;  /* 0x000000060000780c */ /* 0x000fc80003f25270 */
[----:B-1----:R-:W-:Y:S02]  /*d930*/  SEL R2, RZ, 0x1, P1 ;  /* 0x00000001ff027807 */ /* 0x002fe40000800000 */
[----:B------:R-:W-:Y:S02]  /*d940*/  SEL R0, R0, RZ, P1 ;  /* 0x000000ff00007207 */ /* 0x000fe40000800000 */
[----:B------:R-:W-:-:S03]  /*d950*/  LOP3.LUT R7, R5, R2, RZ, 0x3c, !PT ;  /* 0x0000000205077212 */ /* 0x000fc600078e3cff */
[----:B------:R-:W-:Y:S01]  /*d960*/  IMAD R6, R0, 0x8, R3 ;  /* 0x0000000800067824 */ /* 0x000fe200078e0203 */
[----:B------:R-:W-:Y:S01]  /*d970*/  SHF.L.U32 R5, R7, 0x1f, RZ ;  /* 0x0000001f07057819 */ /* 0x000fe200000006ff */
[----:B--2---:R-:W-:Y:S06]  /*d980*/  @!P0 BRA `(.L_x_163) ;  /* 0x0000000800208947 */ /* 0x004fec0003800000 */
.L_x_187:
[----:B------:R-:W2:Y:S01]  /*d990*/  SYNCS.PHASECHK.TRANS64.TRYWAIT P0, [R6+URZ], R5 ;  /* 0x00000005060075a7 */ /* 0x000ea2000800017f */
[----:B------:R-:W-:-:S05]  /*d9a0*/  VIADD R0, R0, 0x1 ;  /* 0x0000000100007836 */ /* 0x000fca0000000000 */
[----:B------:R-:W-:-:S04]  /*d9b0*/  ISETP.NE.AND P1, PT, R0, 0x6, PT ;  /* 0x000000060000780c */ /* 0x000fc80003f25270 */
[----:B------:R-:W-:Y:S02]  /*d9c0*/  SEL R2, RZ, 0x1, P1 ;  /* 0x00000001ff027807 */ /* 0x000fe40000800000 */
[----:B------:R-:W-:Y:S02]  /*d9d0*/  SEL R0, R0, RZ, P1 ;  /* 0x000000ff00007207 */ /* 0x000fe40000800000 */
[----:B------:R-:W-:Y:S02]  /*d9e0*/  LOP3.LUT R7, R7, R2, RZ, 0x3c, !PT ;  /* 0x0000000207077212 */ /* 0x000fe400078e3cff */
[----:B-1----:R-:W-:Y:S02]  /*d9f0*/  LEA R9, R0, R3, 0x3 ;  /* 0x0000000300097211 */ /* 0x002fe400078e18ff */
[----:B------:R-:W-:Y:S01]  /*da00*/  SHF.L.U32 R4, R7, 0x1f, RZ ;  /* 0x0000001f07047819 */ /* 0x000fe200000006ff */
[----:B--2---:R-:W-:Y:S06]  /*da10*/  @!P0 BRA `(.L_x_164) ;  /* 0x0000000800108947 */ /* 0x004fec0003800000 */
.L_x_188:
[----:B------:R-:W2:Y:S01]  /*da20*/  SYNCS.PHASECHK.TRANS64.TRYWAIT P0, [R9+URZ], R4 ;  /* 0x00000004090075a7 */ /* 0x000ea2000800017f */
[----:B------:R-:W-:-:S05]  /*da30*/  VIADD R0, R0, 0x1 ;  /* 0x0000000100007836 */ /* 0x000fca0000000000 */
[----:B------:R-:W-:-:S04]  /*da40*/  ISETP.NE.AND P1, PT, R0, 0x6, PT ;  /* 0x000000060000780c */ /* 0x000fc80003f25270 */
[----:B------:R-:W-:Y:S02]  /*da50*/  SEL R2, RZ, 0x1, P1 ;  /* 0x00000001ff027807 */ /* 0x000fe40000800000 */
[----:B------:R-:W-:Y:S02]  /*da60*/  SEL R0, R0, RZ, P1 ;  /* 0x000000ff00007207 */ /* 0x000fe40000800000 */
[----:B------:R-:W-:-:S03]  /*da70*/  LOP3.LUT R7, R7, R2, RZ, 0x3c, !PT ;  /* 0x0000000207077212 */ /* 0x000fc600078e3cff */
[----:B-1----:R-:W-:Y:S01]  /*da80*/  IMAD R6, R0, 0x8, R3 ;  /* 0x0000000800067824 */ /* 0x002fe200078e0203 */
[----:B------:R-:W-:Y:S01]  /*da90*/  SHF.L.U32 R5, R7, 0x1f, RZ ;  /* 0x0000001f07057819 */ /* 0x000fe200000006ff */
[----:B--2---:R-:W-:Y:S06]  /*daa0*/  @!P0 BRA `(.L_x_165) ;  /* 0x0000000800008947 */ /* 0x004fec0003800000 */
.L_x_189:
[----:B------:R-:W2:Y:S01]  /*dab0*/  SYNCS.PHASECHK.TRANS64.TRYWAIT P0, [R6+URZ], R5 ;  /* 0x00000005060075a7 */ /* 0x000ea2000800017f */
[----:B------:R-:W-:-:S04]  /*dac0*/  IADD3 R0, R0, 0x1, RZ ;  /* 0x0000000100007810 */ /* 0x000fc80007ffe0ff */
[----:B------:R-:W-:-:S04]  /*dad0*/  ISETP.NE.AND P1, PT, R0, 0x6, PT ;  /* 0x000000060000780c */ /* 0x000fc80003f25270 */
[----:B------:R-:W-:Y:S02]  /*dae0*/  SEL R2, RZ, 0x1, P1 ;  /* 0x00000001ff027807 */ /* 0x000fe40000800000 */
[----:B------:R-:W-:Y:S02]  /*daf0*/  SEL R0, R0, RZ, P1 ;  /* 0x000000ff00007207 */ /* 0x000fe40000800000 */
[----:B------:R-:W-:Y:S01]  /*db00*/  LOP3.LUT R2, R7, R2, RZ, 0x3c, !PT ;  /* 0x0000000207027212 */ /* 0x000fe200078e3cff */
[----:B--2---:R-:W-:Y:S06]  /*db10*/  @!P0 BRA `(.L_x_166) ;  /* 0x0000000400f88947 */ /* 0x004fec0003800000 */
.L_x_190:
[----:B------:R-:W-:Y:S01]  /*db20*/  IMAD R3, R0, 0x8, R3 ;  /* 0x0000000800037824 */ /* 0x000fe200078e0203 */
[----:B------:R-:W-:-:S07]  /*db30*/  SHF.L.U32 R0, R2, 0x1f, RZ ;  /* 0x0000001f02007819 */ /* 0x000fce00000006ff */
.L_x_167:
[----:B---3--:R3:W4:Y:S02]  /*db40*/  SYNCS.PHASECHK.TRANS64.TRYWAIT P0, [R3+URZ], R0 ;  /* 0x00000000030075a7 */ /* 0x008724000800017f */
[----:B----4-:R-:W-:Y:S05]  /*db50*/  @!P0 NANOSLEEP.SYNCS 0x989680 ;  /* 0x009896800000895d */ /* 0x010fea0003900000 */
[----:B------:R-:W4:Y:S02]  /*db60*/  @!P0 SYNCS.PHASECHK.TRANS64 P0, [R3+URZ], R0 ;  /* 0x00000000030085a7 */ /* 0x000f24000800007f */
[----:B----4-:R-:W-:Y:S05]  /*db70*/  @!P0 BRA `(.L_x_167) ;  /* 0xfffffffc00f08947 */ /* 0x010fea000383ffff */
.L_x_10:
[----:B------:R-:W-:Y:S05]  /*db80*/  BSYNC B6 ;  /* 0x0000000000067941 */ /* 0x000fea0003800000 */
.L_x_8:
[----:B------:R-:W-:Y:S05]  /*db90*/  EXIT ;  /* 0x000000000000794d */ /* 0x000fea0003800000 */
.L_x_23:
[----:B--2---:R2:W3:Y:S02]  /*dba0*/  SYNCS.PHASECHK.TRANS64.TRYWAIT P1, [R3+URZ], R0 ;  /* 0x00000000030075a7 */ /* 0x0044e4000802017f */
[----:B---3--:R-:W-:Y:S05]  /*dbb0*/  @!P1 NANOSLEEP.SYNCS 0x989680 ;  /* 0x009896800000995d */ /* 0x008fea0003900000 */
[----:B------:R-:W3:Y:S02]  /*dbc0*/  @!P1 SYNCS.PHASECHK.TRANS64 P1, [R3+URZ], R0 ;  /* 0x00000000030095a7 */ /* 0x000ee4000802007f */
[----:B---3--:R-:W-:Y:S05]  /*dbd0*/  @!P1 BRA `(.L_x_23) ;  /* 0xfffffffc00f09947 */ /* 0x008fea000383ffff */
[----:B------:R-:W-:Y:S05]  /*dbe0*/  BRA `(.L_x_22) ;  /* 0xffffff3c000c7947 */ /* 0x000fea000383ffff */
.L_x_28:
[----:B--2---:R-:W-:-:S04]  /*dbf0*/  IMAD.U32 R4, RZ, RZ, UR4 ;  /* 0x00000004ff047e24 */ /* 0x004fc8000f8e00ff */
[----:B------:R2:W3:Y:S03]  /*dc00*/  SYNCS.PHASECHK.TRANS64.TRYWAIT P1, [R4+URZ], R3 ;  /* 0x00000003040075a7 */ /* 0x0004e6000802017f */
[----:B---3--:R-:W-:Y:S05]  /*dc10*/  @!P1 NANOSLEEP.SYNCS 0x989680 ;  /* 0x009896800000995d */ /* 0x008fea0003900000 */
[----:B------:R-:W3:Y:S02]  /*dc20*/  @!P1 SYNCS.PHASECHK.TRANS64 P1, [R4+URZ], R3 ;  /* 0x00000003040095a7 */ /* 0x000ee4000802007f */
[----:B---3--:R-:W-:Y:S05]  /*dc30*/  @!P1 BRA `(.L_x_28) ;  /* 0xfffffffc00ec9947 */ /* 0x008fea000383ffff */
[----:B------:R-:W-:Y:S05]  /*dc40*/  BRA `(.L_x_27) ;  /* 0xffffff3c00dc7947 */ /* 0x000fea000383ffff */
.L_x_50:
[----:B-1----:R-:W-:-:S04]  /*dc50*/  MOV R3, UR51 ;  /* 0x0000003300037c02 */ /* 0x002fc80008000f00 */
[----:B------:R1:W2:Y:S03]  /*dc60*/  SYNCS.PHASECHK.TRANS64.TRYWAIT P2, [R3+URZ+0x60], R4 ;  /* 0x00006004030075a7 */ /* 0x0002a6000804017f */
[----:B--2---:R-:W-:Y:S05]  /*dc70*/  @!P2 NANOSLEEP.SYNCS 0x989680 ;  /* 0x009896800000a95d */ /* 0x004fea0003900000 */
[----:B------:R-:W2:Y:S02]  /*dc80*/  @!P2 SYNCS.PHASECHK.TRANS64 P2, [R3+URZ+0x60], R4 ;  /* 0x000060040300a5a7 */ /* 0x000ea4000804007f */
[----:B--2---:R-:W-:Y:S05]  /*dc90*/  @!P2 BRA `(.L_x_50) ;  /* 0xfffffffc00eca947 */ /* 0x004fea000383ffff */
[----:B------:R-:W-:Y:S05]  /*dca0*/  BRA `(.L_x_168) ;  /* 0xffffff4800e87947 */ /* 0x000fea000383ffff */
.L_x_61:
[----:B-1----:R1:W2:Y:S02]  /*dcb0*/  SYNCS.PHASECHK.TRANS64.TRYWAIT P5, [R30+URZ+0x60], R37 ;  /* 0x000060251e0075a7 */ /* 0x0022a400080a017f */
[----:B--2---:R-:W-:Y:S05]  /*dcc0*/  @!P5 NANOSLEEP.SYNCS 0x989680 ;  /* 0x009896800000d95d */ /* 0x004fea0003900000 */
[----:B------:R-:W2:Y:S02]  /*dcd0*/  @!P5 SYNCS.PHASECHK.TRANS64 P5, [R30+URZ+0x60], R37 ;  /* 0x000060251e00d5a7 */ /* 0x000ea400080a007f */
[----:B--2---:R-:W-:Y:S05]  /*dce0*/  @!P5 BRA `(.L_x_61) ;  /* 0xfffffffc00f0d947 */ /* 0x004fea000383ffff */
[----:B------:R-:W-:Y:S05]  /*dcf0*/  BRA `(.L_x_169) ;  /* 0xffffff6c00107947 */ /* 0x000fea000383ffff */
.L_x_72:
[----:B-1----:R1:W2:Y:S02]  /*dd00*/  SYNCS.PHASECHK.TRANS64.TRYWAIT P5, [R30+URZ+0x60], R37 ;  /* 0x000060251e0075a7 */ /* 0x0022a400080a017f */
[----:B--2---:R-:W-:Y:S05]  /*dd10*/  @!P5 NANOSLEEP.SYNCS 0x989680 ;  /* 0x009896800000d95d */ /* 0x004fea0003900000 */
[----:B------:R-:W2:Y:S02]  /*dd20*/  @!P5 SYNCS.PHASECHK.TRANS64 P5, [R30+URZ+0x60], R37 ;  /* 0x000060251e00d5a7 */ /* 0x000ea400080a007f */
[----:B--2---:R-:W-:Y:S05]  /*dd30*/  @!P5 BRA `(.L_x_72) ;  /* 0xfffffffc00f0d947 */ /* 0x004fea000383ffff */
[----:B------:R-:W-:Y:S05]  /*dd40*/  BRA `(.L_x_170) ;  /* 0xffffff8c00087947 */ /* 0x000fea000383ffff */
.L_x_83:
[----:B-1----:R1:W2:Y:S02]  /*dd50*/  SYNCS.PHASECHK.TRANS64.TRYWAIT P5, [R37+URZ+0x60], R30 ;  /* 0x0000601e250075a7 */ /* 0x0022a400080a017f */
[----:B--2---:R-:W-:Y:S05]  /*dd60*/  @!P5 NANOSLEEP.SYNCS 0x989680 ;  /* 0x009896800000d95d */ /* 0x004fea0003900000 */
[----:B------:R-:W2:Y:S02]  /*dd70*/  @!P5 SYNCS.PHASECHK.TRANS64 P5, [R37+URZ+0x60], R30 ;  /* 0x0000601e2500d5a7 */ /* 0x000ea400080a007f */
[----:B--2---:R-:W-:Y:S05]  /*dd80*/  @!P5 BRA `(.L_x_83) ;  /* 0xfffffffc00f0d947 */ /* 0x004fea000383ffff */
[----:B------:R-:W-:Y:S05]  /*dd90*/  BRA `(.L_x_171) ;  /* 0xffffffac00047947 */ /* 0x000fea000383ffff */
.L_x_103:
[----:B-1----:R-:W-:-:S04]  /*dda0*/  IMAD.U32 R3, RZ, RZ, UR4 ;  /* 0x00000004ff037e24 */ /* 0x002fc8000f8e00ff */
[----:B------:R1:W2:Y:S03]  /*ddb0*/  SYNCS.PHASECHK.TRANS64.TRYWAIT P0, [R3+URZ+0xa8], R0 ;  /* 0x0000a800030075a7 */ /* 0x0002a6000800017f */
[----:B--2---:R-:W-:Y:S05]  /*ddc0*/  @!P0 NANOSLEEP.SYNCS 0x989680 ;  /* 0x009896800000895d */ /* 0x004fea0003900000 */
[----:B------:R-:W2:Y:S02]  /*ddd0*/  @!P0 SYNCS.PHASECHK.TRANS64 P0, [R3+URZ+0xa8], R0 ;  /* 0x0000a800030085a7 */ /* 0x000ea4000800007f */
[----:B--2---:R-:W-:Y:S05]  /*dde0*/  @!P0 BRA `(.L_x_103) ;  /* 0xfffffffc00ec8947 */ /* 0x004fea000383ffff */
[----:B------:R-:W-:Y:S05]  /*ddf0*/  BRA `(.L_x_102) ;  /* 0xffffffd800c07947 */ /* 0x000fea000383ffff */
.L_x_112:
[----:B-1----:R-:W-:-:S04]  /*de00*/  IMAD.U32 R5, RZ, RZ, UR5 ;  /* 0x00000005ff057e24 */ /* 0x002fc8000f8e00ff */
[----:B------:R1:W2:Y:S03]  /*de10*/  SYNCS.PHASECHK.TRANS64.TRYWAIT P1, [R5+URZ+0x80], R4 ;  /* 0x00008004050075a7 */ /* 0x0002a6000802017f */
[----:B--2---:R-:W-:Y:S05]  /*de20*/  @!P1 NANOSLEEP.SYNCS 0x989680 ;  /* 0x009896800000995d */ /* 0x004fea0003900000 */
[----:B------:R-:W2:Y:S02]  /*de30*/  @!P1 SYNCS.PHASECHK.TRANS64 P1, [R5+URZ+0x80], R4 ;  /* 0x00008004050095a7 */ /* 0x000ea4000802007f */
[----:B--2---:R-:W-:Y:S05]  /*de40*/  @!P1 BRA `(.L_x_112) ;  /* 0xfffffffc00ec9947 */ /* 0x004fea000383ffff */
[----:B------:R-:W-:Y:S05]  /*de50*/  BRA `(.L_x_172) ;  /* 0xffffffdc00ac7947 */ /* 0x000fea000383ffff */
.L_x_118:
[----:B-12---:R-:W-:-:S04]  /*de60*/  MOV R5, UR5 ;  /* 0x0000000500057c02 */ /* 0x006fc80008000f00 */
[----:B------:R1:W2:Y:S03]  /*de70*/  SYNCS.PHASECHK.TRANS64.TRYWAIT P1, [R5+URZ+0x88], R4 ;  /* 0x00008804050075a7 */ /* 0x0002a6000802017f */
[----:B--2---:R-:W-:Y:S05]  /*de80*/  @!P1 NANOSLEEP.SYNCS 0x989680 ;  /* 0x009896800000995d */ /* 0x004fea0003900000 */
[----:B------:R-:W2:Y:S02]  /*de90*/  @!P1 SYNCS.PHASECHK.TRANS64 P1, [R5+URZ+0x88], R4 ;  /* 0x00008804050095a7 */ /* 0x000ea4000802007f */
[----:B--2---:R-:W-:Y:S05]  /*dea0*/  @!P1 BRA `(.L_x_118) ;  /* 0xfffffffc00ec9947 */ /* 0x004fea000383ffff */
[----:B------:R-:W-:Y:S05]  /*deb0*/  BRA `(.L_x_173) ;  /* 0xffffffdc00f47947 */ /* 0x000fea000383ffff */
.L_x_124:
[----:B-123--:R-:W-:-:S04]  /*dec0*/  IMAD.U32 R5, RZ, RZ, UR5 ;  /* 0x00000005ff057e24 */ /* 0x00efc8000f8e00ff */
[----:B------:R1:W2:Y:S03]  /*ded0*/  SYNCS.PHASECHK.TRANS64.TRYWAIT P1, [R5+URZ+0x90], R4 ;  /* 0x00009004050075a7 */ /* 0x0002a6000802017f */
[----:B--2---:R-:W-:Y:S05]  /*dee0*/  @!P1 NANOSLEEP.SYNCS 0x989680 ;  /* 0x009896800000995d */ /* 0x004fea0003900000 */
[----:B------:R-:W2:Y:S02]  /*def0*/  @!P1 SYNCS.PHASECHK.TRANS64 P1, [R5+URZ+0x90], R4 ;  /* 0x00009004050095a7 */ /* 0x000ea4000802007f */
[----:B--2---:R-:W-:Y:S05]  /*df00*/  @!P1 BRA `(.L_x_124) ;  /* 0xfffffffc00ec9947 */ /* 0x004fea000383ffff */
[----:B------:R-:W-:Y:S05]  /*df10*/  BRA `(.L_x_174) ;  /* 0xffffffe000447947 */ /* 0x000fea000383ffff */
.L_x_130:
[----:B-1234-:R-:W-:-:S04]  /*df20*/  IMAD.U32 R5, RZ, RZ, UR5 ;  /* 0x00000005ff057e24 */ /* 0x01efc8000f8e00ff */
[----:B------:R1:W2:Y:S03]  /*df30*/  SYNCS.PHASECHK.TRANS64.TRYWAIT P1, [R5+URZ+0x98], R4 ;  /* 0x00009804050075a7 */ /* 0x0002a6000802017f */
[----:B--2---:R-:W-:Y:S05]  /*df40*/  @!P1 NANOSLEEP.SYNCS 0x989680 ;  /* 0x009896800000995d */ /* 0x004fea0003900000 */
[----:B------:R-:W2:Y:S02]  /*df50*/  @!P1 SYNCS.PHASECHK.TRANS64 P1, [R5+URZ+0x98], R4 ;  /* 0x00009804050095a7 */ /* 0x000ea4000802007f */
[----:B--2---:R-:W-:Y:S05]  /*df60*/  @!P1 BRA `(.L_x_130) ;  /* 0xfffffffc00ec9947 */ /* 0x004fea000383ffff */
[----:B------:R-:W-:Y:S05]  /*df70*/  BRA `(.L_x_175) ;  /* 0xffffffe000947947 */ /* 0x000fea000383ffff */
.L_x_140:
[----:B------:R1:W1:Y:S02]  /*df80*/  SYNCS.PHASECHK.TRANS64.TRYWAIT P0, [R3+URZ+0x80], R0 ;  /* 0x00008000030075a7 */ /* 0x000264000800017f */
[----:B-1----:R-:W-:Y:S05]  /*df90*/  @!P0 NANOSLEEP.SYNCS 0x989680 ;  /* 0x009896800000895d */ /* 0x002fea0003900000 */
[----:B------:R-:W1:Y:S02]  /*dfa0*/  @!P0 SYNCS.PHASECHK.TRANS64 P0, [R3+URZ+0x80], R0 ;  /* 0x00008000030085a7 */ /* 0x000e64000800007f */
[----:B-1----:R-:W-:Y:S05]  /*dfb0*/  @!P0 BRA `(.L_x_140) ;  /* 0xfffffffc00f08947 */ /* 0x002fea000383ffff */
[----:B------:R-:W-:Y:S05]  /*dfc0*/  BRA `(.L_x_176) ;  /* 0xffffffe800907947 */ /* 0x000fea000383ffff */
.L_x_142:
[----:B------:R1:W1:Y:S02]  /*dfd0*/  SYNCS.PHASECHK.TRANS64.TRYWAIT P0, [R3+URZ+0x88], R0 ;  /* 0x00008800030075a7 */ /* 0x000264000800017f */
[----:B-1----:R-:W-:Y:S05]  /*dfe0*/  @!P0 NANOSLEEP.SYNCS 0x989680 ;  /* 0x009896800000895d */ /* 0x002fea0003900000 */
[----:B------:R-:W1:Y:S02]  /*dff0*/  @!P0 SYNCS.PHASECHK.TRANS64 P0, [R3+URZ+0x88], R0 ;  /* 0x00008800030085a7 */ /* 0x000e64000800007f */
[----:B-1----:R-:W-:Y:S05]  /*e000*/  @!P0 BRA `(.L_x_142) ;  /* 0xfffffffc00f08947 */ /* 0x002fea000383ffff */
[----:B------:R-:W-:Y:S05]  /*e010*/  BRA `(.L_x_177) ;  /* 0xffffffe8008c7947 */ /* 0x000fea000383ffff */
.L_x_144:
[----:B------:R1:W1:Y:S02]  /*e020*/  SYNCS.PHASECHK.TRANS64.TRYWAIT P0, [R3+URZ+0x90], R0 ;  /* 0x00009000030075a7 */ /* 0x000264000800017f */
[----:B-1----:R-:W-:Y:S05]  /*e030*/  @!P0 NANOSLEEP.SYNCS 0x989680 ;  /* 0x009896800000895d */ /* 0x002fea0003900000 */
[----:B------:R-:W1:Y:S02]  /*e040*/  @!P0 SYNCS.PHASECHK.TRANS64 P0, [R3+URZ+0x90], R0 ;  /* 0x00009000030085a7 */ /* 0x000e64000800007f */
[----:B-1----:R-:W-:Y:S05]  /*e050*/  @!P0 BRA `(.L_x_144) ;  /* 0xfffffffc00f08947 */ /* 0x002fea000383ffff */
[----:B------:R-:W-:Y:S05]  /*e060*/  BRA `(.L_x_178) ;  /* 0xffffffe800887947 */ /* 0x000fea000383ffff */
.L_x_148:
[----:B------:R-:W-:Y:S01]  /*e070*/  BSSY B1, `(.L_x_179) ;  /* 0x0000006000017945 */ /* 0x000fe20003800000 */
[----:B------:R-:W-:-:S07]  /*e080*/  MOV R15, 0xffffffff ;  /* 0xffffffff000f7802 */ /* 0x000fce0000000f00 */
[----:B------:R-:W-:Y:S05]  /*e090*/  WARPSYNC.COLLECTIVE R15, `(.L_x_180) ;  /* 0x000000000f0c7348 */ /* 0x000fea0003c00000 */
[----:B------:R-:W-:Y:S02]  /*e0a0*/  ELECT P6, UR62, PT ;  /* 0x00000000003e782f */ /* 0x000fe400038c0000 */
[----:B------:R-:W-:Y:S01]  /*e0b0*/  MOV R14, UR62 ;  /* 0x0000003e000e7c02 */ /* 0x000fe20008000f00 */
[----:B------:R-:W-:Y:S10]  /*e0c0*/  ENDCOLLECTIVE ;  /* 0x000000000000791b */ /* 0x000ff40003800000 */
.L_x_180:
[----:B------:R-:W-:Y:S05]  /*e0d0*/  BSYNC B1 ;  /* 0x0000000000017941 */ /* 0x000fea0003800000 */
.L_x_179:
[----:B------:R-:W-:Y:S05]  /*e0e0*/  BRA `(.L_x_181) ;  /* 0xffffffec00007947 */ /* 0x000fea000383ffff */
.L_x_151:
[----:B--2---:R2:W3:Y:S02]  /*e0f0*/  SYNCS.PHASECHK.TRANS64.TRYWAIT P1, [R15+URZ+0x30], R8 ;  /* 0x000030080f0075a7 */ /* 0x0044e4000802017f */
[----:B---3--:R-:W-:Y:S05]  /*e100*/  @!P1 NANOSLEEP.SYNCS 0x989680 ;  /* 0x009896800000995d */ /* 0x008fea0003900000 */
[----:B------:R-:W3:Y:S02]  /*e110*/  @!P1 SYNCS.PHASECHK.TRANS64 P1, [R15+URZ+0x30], R8 ;  /* 0x000030080f0095a7 */ /* 0x000ee4000802007f */
[----:B---3--:R-:W-:Y:S05]  /*e120*/  @!P1 BRA `(.L_x_151) ;  /* 0xfffffffc00f09947 */ /* 0x008fea000383ffff */
[----:B------:R-:W-:Y:S05]  /*e130*/  BRA `(.L_x_182) ;  /* 0xffffffec00347947 */ /* 0x000fea000383ffff */
.L_x_160:
[----:B------:R-:W-:Y:S01]  /*e140*/  BSSY B0, `(.L_x_183) ;  /* 0x0000006000007945 */ /* 0x000fe20003800000 */
[----:B------:R-:W-:-:S07]  /*e150*/  IMAD.MOV.U32 R15, RZ, RZ, -0x1 ;  /* 0xffffffffff0f7424 */ /* 0x000fce00078e00ff */
[----:B------:R-:W-:Y:S05]  /*e160*/  WARPSYNC.COLLECTIVE R15, `(.L_x_184) ;  /* 0x000000000f0c7348 */ /* 0x000fea0003c00000 */
[----:B------:R-:W-:Y:S02]  /*e170*/  ELECT P6, UR62, PT ;  /* 0x00000000003e782f */ /* 0x000fe400038c0000 */
[----:B------:R-:W-:Y:S01]  /*e180*/  MOV R14, UR62 ;  /* 0x0000003e000e7c02 */ /* 0x000fe20008000f00 */
[----:B------:R-:W-:Y:S10]  /*e190*/  ENDCOLLECTIVE ;  /* 0x000000000000791b */ /* 0x000ff40003800000 */
.L_x_184:
[----:B------:R-:W-:Y:S05]  /*e1a0*/  BSYNC B0 ;  /* 0x0000000000007941 */ /* 0x000fea0003800000 */
.L_x_183:
[----:B------:R-:W-:Y:S05]  /*e1b0*/  BRA `(.L_x_185) ;  /* 0xfffffff400807947 */ /* 0x000fea000383ffff */
.L_x_162:
[----:B-1----:R1:W2:Y:S02]  /*e1c0*/  SYNCS.PHASECHK.TRANS64.TRYWAIT P0, [R7+URZ], R2 ;  /* 0x00000002070075a7 */ /* 0x0022a4000800017f */
[----:B--2---:R-:W-:Y:S05]  /*e1d0*/  @!P0 NANOSLEEP.SYNCS 0x989680 ;  /* 0x009896800000895d */ /* 0x004fea0003900000 */
[----:B------:R-:W2:Y:S02]  /*e1e0*/  @!P0 SYNCS.PHASECHK.TRANS64 P0, [R7+URZ], R2 ;  /* 0x00000002070085a7 */ /* 0x000ea4000800007f */
[----:B--2---:R-:W-:Y:S05]  /*e1f0*/  @!P0 BRA `(.L_x_162) ;  /* 0xfffffffc00f08947 */ /* 0x004fea000383ffff */
[----:B------:R-:W-:Y:S05]  /*e200*/  BRA `(.L_x_186) ;  /* 0xfffffff400bc7947 */ /* 0x000fea000383ffff */
.L_x_163:
[----:B-1----:R1:W2:Y:S02]  /*e210*/  SYNCS.PHASECHK.TRANS64.TRYWAIT P0, [R9+URZ], R4 ;  /* 0x00000004090075a7 */ /* 0x0022a4000800017f */
[----:B--2---:R-:W-:Y:S05]  /*e220*/  @!P0 NANOSLEEP.SYNCS 0x989680 ;  /* 0x009896800000895d */ /* 0x004fea0003900000 */
[----:B------:R-:W2:Y:S02]  /*e230*/  @!P0 SYNCS.PHASECHK.TRANS64 P0, [R9+URZ], R4 ;  /* 0x00000004090085a7 */ /* 0x000ea4000800007f */
[----:B--2---:R-:W-:Y:S05]  /*e240*/  @!P0 BRA `(.L_x_163) ;  /* 0xfffffffc00f08947 */ /* 0x004fea000383ffff */
[----:B------:R-:W-:Y:S05]  /*e250*/  BRA `(.L_x_187) ;  /* 0xfffffff400cc7947 */ /* 0x000fea000383ffff */
.L_x_164:
[----:B-1----:R1:W2:Y:S02]  /*e260*/  SYNCS.PHASECHK.TRANS64.TRYWAIT P0, [R6+URZ], R5 ;  /* 0x00000005060075a7 */ /* 0x0022a4000800017f */
[----:B--2---:R-:W-:Y:S05]  /*e270*/  @!P0 NANOSLEEP.SYNCS 0x989680 ;  /* 0x009896800000895d */ /* 0x004fea0003900000 */
[----:B------:R-:W2:Y:S02]  /*e280*/  @!P0 SYNCS.PHASECHK.TRANS64 P0, [R6+URZ], R5 ;  /* 0x00000005060085a7 */ /* 0x000ea4000800007f */
[----:B--2---:R-:W-:Y:S05]  /*e290*/  @!P0 BRA `(.L_x_164) ;  /* 0xfffffffc00f08947 */ /* 0x004fea000383ffff */
[----:B------:R-:W-:Y:S05]  /*e2a0*/  BRA `(.L_x_188) ;  /* 0xfffffff400dc7947 */ /* 0x000fea000383ffff */
.L_x_165:
[----:B-1----:R1:W2:Y:S02]  /*e2b0*/  SYNCS.PHASECHK.TRANS64.TRYWAIT P0, [R9+URZ], R4 ;  /* 0x00000004090075a7 */ /* 0x0022a4000800017f */
[----:B--2---:R-:W-:Y:S05]  /*e2c0*/  @!P0 NANOSLEEP.SYNCS 0x989680 ;  /* 0x009896800000895d */ /* 0x004fea0003900000 */
[----:B------:R-:W2:Y:S02]  /*e2d0*/  @!P0 SYNCS.PHASECHK.TRANS64 P0, [R9+URZ], R4 ;  /* 0x00000004090085a7 */ /* 0x000ea4000800007f */
[----:B--2---:R-:W-:Y:S05]  /*e2e0*/  @!P0 BRA `(.L_x_165) ;  /* 0xfffffffc00f08947 */ /* 0x004fea000383ffff */
[----:B------:R-:W-:Y:S05]  /*e2f0*/  BRA `(.L_x_189) ;  /* 0xfffffff400ec7947 */ /* 0x000fea000383ffff */
.L_x_166:
[----:B--2---:R2:W3:Y:S02]  /*e300*/  SYNCS.PHASECHK.TRANS64.TRYWAIT P0, [R6+URZ], R5 ;  /* 0x00000005060075a7 */ /* 0x0044e4000800017f */
[----:B---3--:R-:W-:Y:S05]  /*e310*/  @!P0 NANOSLEEP.SYNCS 0x989680 ;  /* 0x009896800000895d */ /* 0x008fea0003900000 */
[----:B------:R-:W3:Y:S02]  /*e320*/  @!P0 SYNCS.PHASECHK.TRANS64 P0, [R6+URZ], R5 ;  /* 0x00000005060085a7 */ /* 0x000ee4000800007f */
[----:B---3--:R-:W-:Y:S05]  /*e330*/  @!P0 BRA `(.L_x_166) ;  /* 0xfffffffc00f08947 */ /* 0x008fea000383ffff */
[----:B------:R-:W-:Y:S05]  /*e340*/  BRA `(.L_x_190) ;  /* 0xfffffff400f47947 */ /* 0x000fea000383ffff */
.L_x_191:
[----:B------:R-:W-:-:S00]  /*e350*/  BRA `(.L_x_191) ;  /* 0xfffffffc00fc7947 */ /* 0x000fc0000383ffff */
[----:B------:R-:W-:-:S00]  /*e360*/  NOP ;  /* 0x0000000000007918 */ /* 0x000fc00000000000 */
        /* <DEDUP_REMOVED lines=9> */
.L_x_192:


//--------------------- .nv.global.init           --------------------------
	.section	.nv.global.init,"aw",@progbits
.nv.global.init:
	.type		$str$22,@object
	.size		$str$22,($str$26 - $str$22)
$str$22:
        /*0000*/ 	.byte	0x6b, 0x5f, 0x74, 0x69, 0x6c, 0x65, 0x5f, 0x63, 0x6f, 0x75, 0x6e, 0x74, 0x20, 0x3e, 0x3d, 0x20
        /*0010*/ 	.byte	0x31, 0x00
	.type		$str$26,@object
	.size		$str$26,($str$27 - $str$26)
$str$26:
        /*0012*/ 	.byte	0x28, 0x61, 0x64, 0x64, 0x72, 0x65, 0x73, 0x73, 0x20, 0x26, 0x20, 0x6d, 0x61, 0x73, 0x6b, 0x29
        /*0022*/ 	.byte	0x20, 0x3d, 0x3d, 0x20, 0x30, 0x00
	.type		$str$27,@object
	.size		$str$27,($str$23 - $str$27)
$str$27:
        /*0028*/ 	.byte	0x2f, 0x74, 0x6d, 0x70, 0x2f, 0x63, 0x75, 0x74, 0x6c, 0x61, 0x73, 0x73, 0x5f, 0x73, 0x77, 0x65
        /*0038*/ 	.byte	0x65, 0x70, 0x5f, 0x73, 0x72, 0x63, 0x2f, 0x69, 0x6e, 0x63, 0x6c, 0x75, 0x64, 0x65, 0x2f, 0x63
        /*0048*/ 	.byte	0x75, 0x74, 0x65, 0x2f, 0x70, 0x6f, 0x69, 0x6e, 0x74, 0x65, 0x72, 0x5f, 0x66, 0x6c, 0x61, 0x67
        /*0058*/ 	.byte	0x67, 0x65, 0x64, 0x2e, 0x68, 0x70, 0x70, 0x00
	.type		$str$23,@object
	.size		$str$23,(__unnamed_2 - $str$23)
$str$23:
        /*0060*/ 	.byte	0x2f, 0x74, 0x6d, 0x70, 0x2f, 0x63, 0x75, 0x74, 0x6c, 0x61, 0x73, 0x73, 0x5f, 0x73, 0x77, 0x65
        /*0070*/ 	.byte	0x65, 0x70, 0x5f, 0x73, 0x72, 0x63, 0x2f, 0x69, 0x6e, 0x63, 0x6c, 0x75, 0x64, 0x65, 0x2f, 0x63
        /*0080*/ 	.byte	0x75, 0x74, 0x6c, 0x61, 0x73, 0x73, 0x2f, 0x67, 0x65, 0x6d, 0x6d, 0x2f, 0x63, 0x6f, 0x6c, 0x6c
        /*0090*/ 	.byte	0x65, 0x63, 0x74, 0x69, 0x76, 0x65, 0x2f, 0x73, 0x6d, 0x39, 0x30, 0x5f, 0x6d, 0x6d, 0x61, 0x5f
        /*00a0*/ 	.byte	0x74, 0x6d, 0x61, 0x5f, 0x67, 0x6d, 0x6d, 0x61, 0x5f, 0x73, 0x73, 0x5f, 0x77, 0x61, 0x72, 0x70
        /*00b0*/ 	.byte	0x73, 0x70, 0x65, 0x63, 0x69, 0x61, 0x6c, 0x69, 0x7a, 0x65, 0x64, 0x2e, 0x68, 0x70, 0x70, 0x00
	.type		__unnamed_2,@object
	.size		__unnamed_2,(__unnamed_1 - __unnamed_2)
__unnamed_2:
        /*00c0*/ 	.byte	0x61, 0x75, 0x74, 0x6f, 0x20, 0x63, 0x75, 0x74, 0x65, 0x3a, 0x3a, 0x61, 0x73, 0x5f, 0x70, 0x6f
        /* <DEDUP_REMOVED lines=27> */
        /*0280*/ 	.byte	0x3c, 0x34, 0x30, 0x39, 0x36, 0x3e, 0x3e, 0x3e, 0x3e, 0x3e, 0x5d, 0x00
	.type		__unnamed_1,@object
	.size		__unnamed_1,(.L_0 - __unnamed_1)
__unnamed_1:
        /* <DEDUP_REMOVED lines=181> */
        /*0ddc*/ 	.byte	0x69, 0x74, 0x79, 0x5d, 0x00
.L_0:


//--------------------- .nv.shared._ZN7cutlass13device_kernelINS_4gemm6kernel13GemmUniversalIN4cute5tupleIJiiiiEEENS1_10collective13CollectiveMmaINS1_34MainloopSm90TmaGmmaWarpSpecializedILi6ENS5_IJNS4_1CILi1EEESB_SB_EEENS1_35KernelTmaWarpSpecializedCooperativeEEENS5_IJNSA_ILi128EEESF_NSA_ILi64EEEEEENS_10bfloat16_tENS5_IJlSB_lEEESI_SJ_NS4_8TiledMMAINS4_8MMA_AtomIJNS4_4SM904GMMA28MMA_64x128x16_F32BF16BF16_SSILNSN_5MajorE0ELSP_0ELNSN_7ScaleInE1ELSQ_1EEEEEENS4_6LayoutINS5_IJNSA_ILi2EEESB_SB_EEENS5_IJSB_NSA_ILi0EEESW_EEEEENS5_IJNS4_10UnderscoreESZ_SZ_EEEEENS4_13SM90_TMA_LOADENS4_14ComposedLayoutINS4_7SwizzleILi3ELi4ELi3EEENS4_18smem_ptr_flag_bitsILi16EEENST_INS5_IJNSA_ILi8EEESG_EEENS5_IJSG_SB_EEEEEEEvNS4_8identityES12_S1C_vS1D_EENS_8epilogue10collective18CollectiveEpilogueINS1F_22Sm90TmaWarpSpecializedILi4ELi2ELi16ELb1ELb0EEEJSH_NS5_IJSF_NSA_ILi32EEEEEESI_SJ_SI_SJ_NS1F_6fusion15FusionCallbacksIS1J_NS1M_13LinCombEltActINS1F_6thread4GELUESI_fSI_fLNS_15FloatRoundStyleE2EEESH_S1L_JEEES12_NS13_INS14_ILi2ELi4ELi3EEES17_NST_INS5_IJS18_S1K_EEENS5_IJS1K_SB_EEEEEEENS4_17SM75_U32x4_LDSM_NENS4_14SM90_TMA_STOREES1Y_NS4_17SM90_U32x4_STSM_NENS4_9Copy_AtomIJS21_NS_6half_tEEEEvEEEvvEEEEvNT_6ParamsE --------------------------
	.section	.nv.shared._ZN7cutlass13device_kernelINS_4gemm6kernel13GemmUniversalIN4cute5tupleIJiiiiEEENS1_10collective13CollectiveMmaINS1_34MainloopSm90TmaGmmaWarpSpecializedILi6ENS5_IJNS4_1CILi1EEESB_SB_EEENS1_35KernelTmaWarpSpecializedCooperativeEEENS5_IJNSA_ILi128EEESF_NSA_ILi64EEEEEENS_10bfloat16_tENS5_IJlSB_lEEESI_SJ_NS4_8TiledMMAINS4_8MMA_AtomIJNS4_4SM904GMMA28MMA_64x128x16_F32BF16BF16_SSILNSN_5MajorE0ELSP_0ELNSN_7ScaleInE1ELSQ_1EEEEEENS4_6LayoutINS5_IJNSA_ILi2EEESB_SB_EEENS5_IJSB_NSA_ILi0EEESW_EEEEENS5_IJNS4_10UnderscoreESZ_SZ_EEEEENS4_13SM90_TMA_LOADENS4_14ComposedLayoutINS4_7SwizzleILi3ELi4ELi3EEENS4_18smem_ptr_flag_bitsILi16EEENST_INS5_IJNSA_ILi8EEESG_EEENS5_IJSG_SB_EEEEEEEvNS4_8identityES12_S1C_vS1D_EENS_8epilogue10collective18CollectiveEpilogueINS1F_22Sm90TmaWarpSpecializedILi4ELi2ELi16ELb1ELb0EEEJSH_NS5_IJSF_NSA_ILi32EEEEEESI_SJ_SI_SJ_NS1F_6fusion15FusionCallbacksIS1J_NS1M_13LinCombEltActINS1F_6thread4GELUESI_fSI_fLNS_15FloatRoundStyleE2EEESH_S1L_JEEES12_NS13_INS14_ILi2ELi4ELi3EEES17_NST_INS5_IJS18_S1K_EEENS5_IJS1K_SB_EEEEEEENS4_17SM75_U32x4_LDSM_NENS4_14SM90_TMA_STOREES1Y_NS4_17SM90_U32x4_STSM_NENS4_9Copy_AtomIJS21_NS_6half_tEEEEvEEEvvEEEEvNT_6ParamsE,"aw",@nobits
	.sectionflags	@""
	.align	16
	.zero		1024


//--------------------- .nv.shared.reserved.0     --------------------------
	.section	.nv.shared.reserved.0,"aw",@nobits
	.weak		__nv_reservedSMEM_offset_0_alias
	.size		__nv_reservedSMEM_offset_0_alias, 0, 0
	.other		__nv_reservedSMEM_offset_0_alias,@"STO_CUDA_RESERVED_SHARED STV_DEFAULT"
__nv_reservedSMEM_offset_0_alias:
	.zero		0


//--------------------- .nv.global                --------------------------
	.section	.nv.global,"aw",@nobits
.nv.global:
	.type		_ZN39_INTERNAL_999a0ffe_4_k_cu_9861050b_38934cute1_E,@object
	.size		_ZN39_INTERNAL_999a0ffe_4_k_cu_9861050b_38934cute1_E,(_ZN39_INTERNAL_999a0ffe_4_k_cu_9861050b_38934cuda3std3__45__cpo6cbeginE - _ZN39_INTERNAL_999a0ffe_4_k_cu_9861050b_38934cute1_E)
_ZN39_INTERNAL_999a0ffe_4_k_cu_9861050b_38934cute1_E:
	.zero		1
	.type		_ZN39_INTERNAL_999a0ffe_4_k_cu_9861050b_38934cuda3std3__45__cpo6cbeginE,@object
	.size		_ZN39_INTERNAL_999a0ffe_4_k_cu_9861050b_38934cuda3std3__45__cpo6cbeginE,(_ZN39_INTERNAL_999a0ffe_4_k_cu_9861050b_38934cuda3std3__48in_placeE - _ZN39_INTERNAL_999a0ffe_4_k_cu_9861050b_38934cuda3std3__45__cpo6cbeginE)
_ZN39_INTERNAL_999a0ffe_4_k_cu_9861050b_38934cuda3std3__45__cpo6cbeginE:
	.zero		1
	.type		_ZN39_INTERNAL_999a0ffe_4_k_cu_9861050b_38934cuda3std3__48in_placeE,@object
	.size		_ZN39_INTERNAL_999a0ffe_4_k_cu_9861050b_38934cuda3std3__48in_placeE,(_ZN39_INTERNAL_999a0ffe_4_k_cu_9861050b_38934cuda3std6ranges3__45__cpo9iter_moveE - _ZN39_INTERNAL_999a0ffe_4_k_cu_9861050b_38934cuda3std3__48in_placeE)
_ZN39_INTERNAL_999a0ffe_4_k_cu_9861050b_38934cuda3std3__48in_placeE:
	.zero		1
	.type		_ZN39_INTERNAL_999a0ffe_4_k_cu_9861050b_38934cuda3std6ranges3__45__cpo9iter_moveE,@object
	.size		_ZN39_INTERNAL_999a0ffe_4_k_cu_9861050b_38934cuda3std6ranges3__45__cpo9iter_moveE,(_ZN39_INTERNAL_999a0ffe_4_k_cu_9861050b_38934cuda3std3__45__cpo5beginE - _ZN39_INTERNAL_999a0ffe_4_k_cu_9861050b_38934cuda3std6ranges3__45__cpo9iter_moveE)
_ZN39_INTERNAL_999a0ffe_4_k_cu_9861050b_38934cuda3std6ranges3__45__cpo9iter_moveE:
	.zero		1
	.type		_ZN39_INTERNAL_999a0ffe_4_k_cu_9861050b_38934cuda3std3__45__cpo5beginE,@object
	.size		_ZN39_INTERNAL_999a0ffe_4_k_cu_9861050b_38934cuda3std3__45__cpo5beginE,(_ZN39_INTERNAL_999a0ffe_4_k_cu_9861050b_38934cuda3std3__441_GLOBAL__N__999a0ffe_4_k_cu_9861050b_38936ignoreE - _ZN39_INTERNAL_999a0ffe_4_k_cu_9861050b_38934cuda3std3__45__cpo5beginE)
_ZN39_INTERNAL_999a0ffe_4_k_cu_9861050b_38934cuda3std3__45__cpo5beginE:
	.zero		1
	.type		_ZN39_INTERNAL_999a0ffe_4_k_cu_9861050b_38934cuda3std3__441_GLOBAL__N__999a0ffe_4_k_cu_9861050b_38936ignoreE,@object
	.size		_ZN39_INTERNAL_999a0ffe_4_k_cu_9861050b_38934cuda3std3__441_GLOBAL__N__999a0ffe_4_k_cu_9861050b_38936ignoreE,(_ZN39_INTERNAL_999a0ffe_4_k_cu_9861050b_38934cute7productE - _ZN39_INTERNAL_999a0ffe_4_k_cu_9861050b_38934cuda3std3__441_GLOBAL__N__999a0ffe_4_k_cu_9861050b_38936ignoreE)
_ZN39_INTERNAL_999a0ffe_4_k_cu_9861050b_38934cuda3std3__441_GLOBAL__N__999a0ffe_4_k_cu_9861050b_38936ignoreE:
	.zero		1
	.type		_ZN39_INTERNAL_999a0ffe_4_k_cu_9861050b_38934cute7productE,@object
	.size		_ZN39_INTERNAL_999a0ffe_4_k_cu_9861050b_38934cute7productE,(_ZN39_INTERNAL_999a0ffe_4_k_cu_9861050b_38934cuda3std3__45__cpo3endE - _ZN39_INTERNAL_999a0ffe_4_k_cu_9861050b_38934cute7productE)
_ZN39_INTERNAL_999a0ffe_4_k_cu_9861050b_38934cute7productE:
	.zero		1
	.type		_ZN39_INTERNAL_999a0ffe_4_k_cu_9861050b_38934cuda3std3__45__cpo3endE,@object
	.size		_ZN39_INTERNAL_999a0ffe_4_k_cu_9861050b_38934cuda3std3__45__cpo3endE,(_ZN39_INTERNAL_999a0ffe_4_k_cu_9861050b_38934cuda3std3__419piecewise_constructE - _ZN39_INTERNAL_999a0ffe_4_k_cu_9861050b_38934cuda3std3__45__cpo3endE)
_ZN39_INTERNAL_999a0ffe_4_k_cu_9861050b_38934cuda3std3__45__cpo3endE:
	.zero		1
	.type		_ZN39_INTERNAL_999a0ffe_4_k_cu_9861050b_38934cuda3std3__419piecewise_constructE,@object
	.size		_ZN39_INTERNAL_999a0ffe_4_k_cu_9861050b_38934cuda3std3__419piecewise_constructE,(_ZN39_INTERNAL_999a0ffe_4_k_cu_9861050b_38934cuda3std3__45__cpo4cendE - _ZN39_INTERNAL_999a0ffe_4_k_cu_9861050b_38934cuda3std3__419piecewise_constructE)
_ZN39_INTERNAL_999a0ffe_4_k_cu_9861050b_38934cuda3std3__419piecewise_constructE:
	.zero		1
	.type		_ZN39_INTERNAL_999a0ffe_4_k_cu_9861050b_38934cuda3std3__45__cpo4cendE,@object
	.size		_ZN39_INTERNAL_999a0ffe_4_k_cu_9861050b_38934cuda3std3__45__cpo4cendE,(_ZN39_INTERNAL_999a0ffe_4_k_cu_9861050b_38934cuda3std6ranges3__45__cpo4swapE - _ZN39_INTERNAL_999a0ffe_4_k_cu_9861050b_38934cuda3std3__45__cpo4cendE)
_ZN39_INTERNAL_999a0ffe_4_k_cu_9861050b_38934cuda3std3__45__cpo4cendE:
	.zero		1
	.type		_ZN39_INTERNAL_999a0ffe_4_k_cu_9861050b_38934cuda3std6ranges3__45__cpo4swapE,@object
	.size		_ZN39_INTERNAL_999a0ffe_4_k_cu_9861050b_38934cuda3std6ranges3__45__cpo4swapE,(.L_9 - _ZN39_INTERNAL_999a0ffe_4_k_cu_9861050b_38934cuda3std6ranges3__45__cpo4swapE)
_ZN39_INTERNAL_999a0ffe_4_k_cu_9861050b_38934cuda3std6ranges3__45__cpo4swapE:
	.zero		1
.L_9:


//--------------------- .nv.constant0._ZN7cutlass13device_kernelINS_4gemm6kernel13GemmUniversalIN4cute5tupleIJiiiiEEENS1_10collective13CollectiveMmaINS1_34MainloopSm90TmaGmmaWarpSpecializedILi6ENS5_IJNS4_1CILi1EEESB_SB_EEENS1_35KernelTmaWarpSpecializedCooperativeEEENS5_IJNSA_ILi128EEESF_NSA_ILi64EEEEEENS_10bfloat16_tENS5_IJlSB_lEEESI_SJ_NS4_8TiledMMAINS4_8MMA_AtomIJNS4_4SM904GMMA28MMA_64x128x16_F32BF16BF16_SSILNSN_5MajorE0ELSP_0ELNSN_7ScaleInE1ELSQ_1EEEEEENS4_6LayoutINS5_IJNSA_ILi2EEESB_SB_EEENS5_IJSB_NSA_ILi0EEESW_EEEEENS5_IJNS4_10UnderscoreESZ_SZ_EEEEENS4_13SM90_TMA_LOADENS4_14ComposedLayoutINS4_7SwizzleILi3ELi4ELi3EEENS4_18smem_ptr_flag_bitsILi16EEENST_INS5_IJNSA_ILi8EEESG_EEENS5_IJSG_SB_EEEEEEEvNS4_8identityES12_S1C_vS1D_EENS_8epilogue10collective18CollectiveEpilogueINS1F_22Sm90TmaWarpSpecializedILi4ELi2ELi16ELb1ELb0EEEJSH_NS5_IJSF_NSA_ILi32EEEEEESI_SJ_SI_SJ_NS1F_6fusion15FusionCallbacksIS1J_NS1M_13LinCombEltActINS1F_6thread4GELUESI_fSI_fLNS_15FloatRoundStyleE2EEESH_S1L_JEEES12_NS13_INS14_ILi2ELi4ELi3EEES17_NST_INS5_IJS18_S1K_EEENS5_IJS1K_SB_EEEEEEENS4_17SM75_U32x4_LDSM_NENS4_14SM90_TMA_STOREES1Y_NS4_17SM90_U32x4_STSM_NENS4_9Copy_AtomIJS21_NS_6half_tEEEEvEEEvvEEEEvNT_6ParamsE --------------------------
	.section	.nv.constant0._ZN7cutlass13device_kernelINS_4gemm6kernel13GemmUniversalIN4cute5tupleIJiiiiEEENS1_10collective13CollectiveMmaINS1_34MainloopSm90TmaGmmaWarpSpecializedILi6ENS5_IJNS4_1CILi1EEESB_SB_EEENS1_35KernelTmaWarpSpecializedCooperativeEEENS5_IJNSA_ILi128EEESF_NSA_ILi64EEEEEENS_10bfloat16_tENS5_IJlSB_lEEESI_SJ_NS4_8TiledMMAINS4_8MMA_AtomIJNS4_4SM904GMMA28MMA_64x128x16_F32BF16BF16_SSILNSN_5MajorE0ELSP_0ELNSN_7ScaleInE1ELSQ_1EEEEEENS4_6LayoutINS5_IJNSA_ILi2EEESB_SB_EEENS5_IJSB_NSA_ILi0EEESW_EEEEENS5_IJNS4_10UnderscoreESZ_SZ_EEEEENS4_13SM90_TMA_LOADENS4_14ComposedLayoutINS4_7SwizzleILi3ELi4ELi3EEENS4_18smem_ptr_flag_bitsILi16EEENST_INS5_IJNSA_ILi8EEESG_EEENS5_IJSG_SB_EEEEEEEvNS4_8identityES12_S1C_vS1D_EENS_8epilogue10collective18CollectiveEpilogueINS1F_22Sm90TmaWarpSpecializedILi4ELi2ELi16ELb1ELb0EEEJSH_NS5_IJSF_NSA_ILi32EEEEEESI_SJ_SI_SJ_NS1F_6fusion15FusionCallbacksIS1J_NS1M_13LinCombEltActINS1F_6thread4GELUESI_fSI_fLNS_15FloatRoundStyleE2EEESH_S1L_JEEES12_NS13_INS14_ILi2ELi4ELi3EEES17_NST_INS5_IJS18_S1K_EEENS5_IJS1K_SB_EEEEEEENS4_17SM75_U32x4_LDSM_NENS4_14SM90_TMA_STOREES1Y_NS4_17SM90_U32x4_STSM_NENS4_9Copy_AtomIJS21_NS_6half_tEEEEvEEEvvEEEEvNT_6ParamsE,"a",@progbits
	.sectionflags	@""
	.align	4
.nv.constant0._ZN7cutlass13device_kernelINS_4gemm6kernel13GemmUniversalIN4cute5tupleIJiiiiEEENS1_10collective13CollectiveMmaINS1_34MainloopSm90TmaGmmaWarpSpecializedILi6ENS5_IJNS4_1CILi1EEESB_SB_EEENS1_35KernelTmaWarpSpecializedCooperativeEEENS5_IJNSA_ILi128EEESF_NSA_ILi64EEEEEENS_10bfloat16_tENS5_IJlSB_lEEESI_SJ_NS4_8TiledMMAINS4_8MMA_AtomIJNS4_4SM904GMMA28MMA_64x128x16_F32BF16BF16_SSILNSN_5MajorE0ELSP_0ELNSN_7ScaleInE1ELSQ_1EEEEEENS4_6LayoutINS5_IJNSA_ILi2EEESB_SB_EEENS5_IJSB_NSA_ILi0EEESW_EEEEENS5_IJNS4_10UnderscoreESZ_SZ_EEEEENS4_13SM90_TMA_LOADENS4_14ComposedLayoutINS4_7SwizzleILi3ELi4ELi3EEENS4_18smem_ptr_flag_bitsILi16EEENST_INS5_IJNSA_ILi8EEESG_EEENS5_IJSG_SB_EEEEEEEvNS4_8identityES12_S1C_vS1D_EENS_8epilogue10collective18CollectiveEpilogueINS1F_22Sm90TmaWarpSpecializedILi4ELi2ELi16ELb1ELb0EEEJSH_NS5_IJSF_NSA_ILi32EEEEEESI_SJ_SI_SJ_NS1F_6fusion15FusionCallbacksIS1J_NS1M_13LinCombEltActINS1F_6thread4GELUESI_fSI_fLNS_15FloatRoundStyleE2EEESH_S1L_JEEES12_NS13_INS14_ILi2ELi4ELi3EEES17_NST_INS5_IJS18_S1K_EEENS5_IJS1K_SB_EEEEEEENS4_17SM75_U32x4_LDSM_NENS4_14SM90_TMA_STOREES1Y_NS4_17SM90_U32x4_STSM_NENS4_9Copy_AtomIJS21_NS_6half_tEEEEvEEEvvEEEEvNT_6ParamsE:
	.zero		2432


//--------------------- SYMBOLS --------------------------

	.type		.nv.reservedSmem.offset0,@object
	.size		.nv.reservedSmem.offset0,0x4
	.type		__assertfail,@function
